// auto-generated by cutlass_sweep.gemm — config: {"arch": "sm_90", "cluster_m": 2, "cluster_n": 1, "dtype": "fp16", "dtype_b": "fp16", "layout": "nt", "stages": 3, "tile_k": 64, "tile_m": 128, "tile_n": 128}
#include "cutlass/cutlass.h"
#include "cutlass/gemm/collective/collective_builder.hpp"
#include "cutlass/gemm/device/gemm_universal_adapter.h"
#include "cutlass/gemm/kernel/gemm_universal.hpp"
#include "cutlass/epilogue/collective/collective_builder.hpp"

using ElemA = cutlass::half_t;
using ElemB = cutlass::half_t;
using ElemCD = cutlass::half_t;
using Acc  = float;
using TileShape    = cute::Shape<cute::_128, cute::_128, cute::_64>;
using ClusterShape = cute::Shape<cute::_2, cute::_1, cute::_1>;

using CollectiveEpilogue = typename cutlass::epilogue::collective::CollectiveBuilder<
    cutlass::arch::Sm90, cutlass::arch::OpClassTensorOp,
    TileShape, ClusterShape,
    cutlass::epilogue::collective::EpilogueTileAuto,
    Acc, Acc,
    ElemCD, cutlass::layout::RowMajor, 128 / cutlass::sizeof_bits<ElemCD>::value,
    ElemCD, cutlass::layout::RowMajor, 128 / cutlass::sizeof_bits<ElemCD>::value,
    cutlass::epilogue::collective::EpilogueScheduleAuto
  >::CollectiveOp;

using CollectiveMainloop = typename cutlass::gemm::collective::CollectiveBuilder<
    cutlass::arch::Sm90, cutlass::arch::OpClassTensorOp,
    ElemA, cutlass::layout::RowMajor, 128 / cutlass::sizeof_bits<ElemA>::value,
    ElemB, cutlass::layout::ColumnMajor, 128 / cutlass::sizeof_bits<ElemB>::value,
    Acc,
    TileShape, ClusterShape,
    cutlass::gemm::collective::StageCount<3>,
    cutlass::gemm::collective::KernelScheduleAuto
  >::CollectiveOp;

using GemmKernel = cutlass::gemm::kernel::GemmUniversal<
    cute::Shape<int,int,int,int>,
    CollectiveMainloop,
    CollectiveEpilogue
>;
using Gemm = cutlass::gemm::device::GemmUniversalAdapter<GemmKernel>;

// Force the device kernel symbol into the cubin without needing a host main.
auto* _anchor = &cutlass::device_kernel<GemmKernel>;


// ===== COMPILED SASS (sm_90a) =====

	.target	sm_90a

	.elftype	@"ET_EXEC"


//--------------------- .note.nv.tkinfo           --------------------------
	.section	.note.nv.tkinfo,"",@"SHT_NOTE"
	.sectionflags	@"SHF_NOTE_NV_TKINFO"
	.tkinfo
        /*0018*/ 	.word	0x00000002
        /*0030*/ 	.string	""
        /*0030*/ 	.string	"ptxas"
        /*0030*/ 	.string	"Cuda compilation tools, release 13.0, V13.0.88"
        /*0030*/ 	.string	"Build cuda_13.0.r13.0/compiler.36424714_0"
        /*0030*/ 	.string	"-arch sm_90a -m 64 "



//--------------------- .note.nv.cuinfo           --------------------------
	.section	.note.nv.cuinfo,"",@"SHT_NOTE"
	.sectionflags	@"SHF_NOTE_NV_CUINFO"
        /*0018*/ 	.short	0x0002
        /*001a*/ 	.short	0x005a
        /*001c*/ 	.short	0x0082
	.zero		2


//--------------------- .nv.info                  --------------------------
	.section	.nv.info,"",@"SHT_CUDA_INFO"
	.align	4


	//----- nvinfo : EIATTR_REGCOUNT
	.align		4
        /*0000*/ 	.byte	0x04, 0x2f
        /*0002*/ 	.short	(.L_15 - .L_14)
	.align		4
.L_14:
        /*0004*/ 	.word	index@(_ZN7cutlass13device_kernelINS_4gemm6kernel13GemmUniversalIN4cute5tupleIJiiiiEEENS1_10collective13CollectiveMmaINS1_34MainloopSm90TmaGmmaWarpSpecializedILi3ENS5_IJNS4_1CILi2EEENSA_ILi1EEESC_EEENS1_35KernelTmaWarpSpecializedCooperativeEEENS5_IJNSA_ILi128EEESG_NSA_ILi64EEEEEENS_6half_tENS5_IJlSC_lEEESJ_SK_NS4_8TiledMMAINS4_8MMA_AtomIJNS4_4SM904GMMA26MMA_64x128x16_F32F16F16_SSILNSO_5MajorE0ELSQ_0ELNSO_7ScaleInE1ELSR_1EEEEEENS4_6LayoutISD_NS5_IJSC_NSA_ILi0EEESV_EEEEENS5_IJNS4_10UnderscoreESY_SY_EEEEENS4_13SM90_TMA_LOADENS4_14ComposedLayoutINS4_7SwizzleILi3ELi4ELi3EEENS4_18smem_ptr_flag_bitsILi16EEENSU_INS5_IJNSA_ILi8EEESH_EEENS5_IJSH_SC_EEEEEEEvNS4_8identityENS4_23SM90_TMA_LOAD_MULTICASTES1B_vS1C_EENS_8epilogue10collective6detail29Sm90TmaWarpSpecializedAdapterINS1G_15DefaultEpilogueISJ_SK_SK_NS1F_6thread17LinearCombinationISJ_Li1EffLNS1K_9ScaleType4KindE0ELNS_15FloatRoundStyleE2ESJ_EENS1_15EpilogueDefaultEEEEEvvEEEEvNT_6ParamsE)
        /*0008*/ 	.word	0x000000a8


	//----- nvinfo : EIATTR_FRAME_SIZE
	.align		4
.L_15:
        /*000c*/ 	.byte	0x04, 0x11
        /*000e*/ 	.short	(.L_17 - .L_16)
	.align		4
.L_16:
        /*0010*/ 	.word	index@(_ZN7cutlass13device_kernelINS_4gemm6kernel13GemmUniversalIN4cute5tupleIJiiiiEEENS1_10collective13CollectiveMmaINS1_34MainloopSm90TmaGmmaWarpSpecializedILi3ENS5_IJNS4_1CILi2EEENSA_ILi1EEESC_EEENS1_35KernelTmaWarpSpecializedCooperativeEEENS5_IJNSA_ILi128EEESG_NSA_ILi64EEEEEENS_6half_tENS5_IJlSC_lEEESJ_SK_NS4_8TiledMMAINS4_8MMA_AtomIJNS4_4SM904GMMA26MMA_64x128x16_F32F16F16_SSILNSO_5MajorE0ELSQ_0ELNSO_7ScaleInE1ELSR_1EEEEEENS4_6LayoutISD_NS5_IJSC_NSA_ILi0EEESV_EEEEENS5_IJNS4_10UnderscoreESY_SY_EEEEENS4_13SM90_TMA_LOADENS4_14ComposedLayoutINS4_7SwizzleILi3ELi4ELi3EEENS4_18smem_ptr_flag_bitsILi16EEENSU_INS5_IJNSA_ILi8EEESH_EEENS5_IJSH_SC_EEEEEEEvNS4_8identityENS4_23SM90_TMA_LOAD_MULTICASTES1B_vS1C_EENS_8epilogue10collective6detail29Sm90TmaWarpSpecializedAdapterINS1G_15DefaultEpilogueISJ_SK_SK_NS1F_6thread17LinearCombinationISJ_Li1EffLNS1K_9ScaleType4KindE0ELNS_15FloatRoundStyleE2ESJ_EENS1_15EpilogueDefaultEEEEEvvEEEEvNT_6ParamsE)
        /*0014*/ 	.word	0x00000000


	//----- nvinfo : EIATTR_MIN_STACK_SIZE
	.align		4
.L_17:
        /*0018*/ 	.byte	0x04, 0x12
        /*001a*/ 	.short	(.L_19 - .L_18)
	.align		4
.L_18:
        /*001c*/ 	.word	index@(_ZN7cutlass13device_kernelINS_4gemm6kernel13GemmUniversalIN4cute5tupleIJiiiiEEENS1_10collective13CollectiveMmaINS1_34MainloopSm90TmaGmmaWarpSpecializedILi3ENS5_IJNS4_1CILi2EEENSA_ILi1EEESC_EEENS1_35KernelTmaWarpSpecializedCooperativeEEENS5_IJNSA_ILi128EEESG_NSA_ILi64EEEEEENS_6half_tENS5_IJlSC_lEEESJ_SK_NS4_8TiledMMAINS4_8MMA_AtomIJNS4_4SM904GMMA26MMA_64x128x16_F32F16F16_SSILNSO_5MajorE0ELSQ_0ELNSO_7ScaleInE1ELSR_1EEEEEENS4_6LayoutISD_NS5_IJSC_NSA_ILi0EEESV_EEEEENS5_IJNS4_10UnderscoreESY_SY_EEEEENS4_13SM90_TMA_LOADENS4_14ComposedLayoutINS4_7SwizzleILi3ELi4ELi3EEENS4_18smem_ptr_flag_bitsILi16EEENSU_INS5_IJNSA_ILi8EEESH_EEENS5_IJSH_SC_EEEEEEEvNS4_8identityENS4_23SM90_TMA_LOAD_MULTICASTES1B_vS1C_EENS_8epilogue10collective6detail29Sm90TmaWarpSpecializedAdapterINS1G_15DefaultEpilogueISJ_SK_SK_NS1F_6thread17LinearCombinationISJ_Li1EffLNS1K_9ScaleType4KindE0ELNS_15FloatRoundStyleE2ESJ_EENS1_15EpilogueDefaultEEEEEvvEEEEvNT_6ParamsE)
        /*0020*/ 	.word	0x00000000
.L_19:


//--------------------- .nv.compat                --------------------------
	.section	.nv.compat,"",@"SHT_CUDA_COMPAT_INFO"
	.align	4
        /*0000*/ 	.byte	0x02, 0x09, 0x01, 0x00, 0x02, 0x02, 0x04, 0x00, 0x02, 0x05, 0x05, 0x00, 0x03, 0x07, 0x01, 0x01
        /*0010*/ 	.byte	0x02, 0x03, 0x01, 0x00, 0x02, 0x06, 0x01, 0x00, 0x04, 0x0b, 0x08, 0x00, 0x00, 0x00, 0x00, 0x00
        /*0020*/ 	.byte	0x00, 0x00, 0x00, 0x00


//--------------------- .nv.info._ZN7cutlass13device_kernelINS_4gemm6kernel13GemmUniversalIN4cute5tupleIJiiiiEEENS1_10collective13CollectiveMmaINS1_34MainloopSm90TmaGmmaWarpSpecializedILi3ENS5_IJNS4_1CILi2EEENSA_ILi1EEESC_EEENS1_35KernelTmaWarpSpecializedCooperativeEEENS5_IJNSA_ILi128EEESG_NSA_ILi64EEEEEENS_6half_tENS5_IJlSC_lEEESJ_SK_NS4_8TiledMMAINS4_8MMA_AtomIJNS4_4SM904GMMA26MMA_64x128x16_F32F16F16_SSILNSO_5MajorE0ELSQ_0ELNSO_7ScaleInE1ELSR_1EEEEEENS4_6LayoutISD_NS5_IJSC_NSA_ILi0EEESV_EEEEENS5_IJNS4_10UnderscoreESY_SY_EEEEENS4_13SM90_TMA_LOADENS4_14ComposedLayoutINS4_7SwizzleILi3ELi4ELi3EEENS4_18smem_ptr_flag_bitsILi16EEENSU_INS5_IJNSA_ILi8EEESH_EEENS5_IJSH_SC_EEEEEEEvNS4_8identityENS4_23SM90_TMA_LOAD_MULTICASTES1B_vS1C_EENS_8epilogue10collective6detail29Sm90TmaWarpSpecializedAdapterINS1G_15DefaultEpilogueISJ_SK_SK_NS1F_6thread17LinearCombinationISJ_Li1EffLNS1K_9ScaleType4KindE0ELNS_15FloatRoundStyleE2ESJ_EENS1_15EpilogueDefaultEEEEEvvEEEEvNT_6ParamsE --------------------------
	.section	.nv.info._ZN7cutlass13device_kernelINS_4gemm6kernel13GemmUniversalIN4cute5tupleIJiiiiEEENS1_10collective13CollectiveMmaINS1_34MainloopSm90TmaGmmaWarpSpecializedILi3ENS5_IJNS4_1CILi2EEENSA_ILi1EEESC_EEENS1_35KernelTmaWarpSpecializedCooperativeEEENS5_IJNSA_ILi128EEESG_NSA_ILi64EEEEEENS_6half_tENS5_IJlSC_lEEESJ_SK_NS4_8TiledMMAINS4_8MMA_AtomIJNS4_4SM904GMMA26MMA_64x128x16_F32F16F16_SSILNSO_5MajorE0ELSQ_0ELNSO_7ScaleInE1ELSR_1EEEEEENS4_6LayoutISD_NS5_IJSC_NSA_ILi0EEESV_EEEEENS5_IJNS4_10UnderscoreESY_SY_EEEEENS4_13SM90_TMA_LOADENS4_14ComposedLayoutINS4_7SwizzleILi3ELi4ELi3EEENS4_18smem_ptr_flag_bitsILi16EEENSU_INS5_IJNSA_ILi8EEESH_EEENS5_IJSH_SC_EEEEEEEvNS4_8identityENS4_23SM90_TMA_LOAD_MULTICASTES1B_vS1C_EENS_8epilogue10collective6detail29Sm90TmaWarpSpecializedAdapterINS1G_15DefaultEpilogueISJ_SK_SK_NS1F_6thread17LinearCombinationISJ_Li1EffLNS1K_9ScaleType4KindE0ELNS_15FloatRoundStyleE2ESJ_EENS1_15EpilogueDefaultEEEEEvvEEEEvNT_6ParamsE,"",@"SHT_CUDA_INFO"
	.sectionflags	@""
	.align	4


	//----- nvinfo : EIATTR_CUDA_API_VERSION
	.align		4
        /*0000*/ 	.byte	0x04, 0x37
        /*0002*/ 	.short	(.L_21 - .L_20)
.L_20:
        /*0004*/ 	.word	0x00000082


	//----- nvinfo : EIATTR_KPARAM_INFO
	.align		4
.L_21:
        /*0008*/ 	.byte	0x04, 0x17
        /*000a*/ 	.short	(.L_23 - .L_22)
.L_22:
        /*000c*/ 	.word	0x00000000
        /*0010*/ 	.short	0x0000
        /*0012*/ 	.short	0x0070
        /*0014*/ 	.byte	0x00, 0xf0, 0x01, 0x10


	//----- nvinfo : EIATTR_SPARSE_MMA_MASK
	.align		4
.L_23:
        /*0018*/ 	.byte	0x03, 0x50
        /*001a*/ 	.short	0x0000


	//----- nvinfo : EIATTR_MAXREG_COUNT
	.align		4
        /*001c*/ 	.byte	0x03, 0x1b
        /*001e*/ 	.short	0x00a8


	//----- nvinfo : EIATTR_NUM_BARRIERS
	.align		4
        /*0020*/ 	.byte	0x02, 0x4c
        /*0022*/ 	.byte	0x01
	.zero		1


	//----- nvinfo : EIATTR_EXTERNS
	.align		4
        /*0024*/ 	.byte	0x04, 0x0f
        /*0026*/ 	.short	(.L_25 - .L_24)


	//   ....[0]....
	.align		4
.L_24:
        /*0028*/ 	.word	index@(__assertfail)


	//----- nvinfo : EIATTR_MERCURY_ISA_VERSION
	.align		4
.L_25:
        /*002c*/ 	.byte	0x03, 0x5f
        /*002e*/ 	.short	0x0101


	//----- nvinfo : EIATTR_INT_WARP_WIDE_INSTR_OFFSETS
	.align		4
        /*0030*/ 	.byte	0x04, 0x31
        /*0032*/ 	.short	(.L_27 - .L_26)


	//   ....[0]....
.L_26:
        /*0034*/ 	.word	0x00000460


	//   ....[1]....
        /*0038*/ 	.word	0x00000490


	//   ....[2]....
        /*003c*/ 	.word	0x00000630


	//   ....[3]....
        /*0040*/ 	.word	0x00001ee0


	//----- nvinfo : EIATTR_COOP_GROUP_MASK_REGIDS
	.align		4
.L_27:
        /*0044*/ 	.byte	0x04, 0x29
        /*0046*/ 	.short	(.L_29 - .L_28)


	//   ....[0]....
.L_28:
        /*0048*/ 	.word	0xffffffff


	//   ....[1]....
        /*004c*/ 	.word	0xffffffff


	//   ....[2]....
        /*0050*/ 	.word	0xffffffff


	//   ....[3]....
        /*0054*/ 	.word	0xffffffff


	//   ....[4]....
        /*0058*/ 	.word	0xffffffff


	//   ....[5]....
        /*005c*/ 	.word	0xffffffff


	//----- nvinfo : EIATTR_COOP_GROUP_INSTR_OFFSETS
	.align		4
.L_29:
        /*0060*/ 	.byte	0x04, 0x28
        /*0062*/ 	.short	(.L_31 - .L_30)


	//   ....[0]....
.L_30:
        /*0064*/ 	.word	0x00000060


	//   ....[1]....
        /*0068*/ 	.word	0x00000070


	//   ....[2]....
        /*006c*/ 	.word	0x00000130


	//   ....[3]....
        /*0070*/ 	.word	0x000002b0


	//   ....[4]....
        /*0074*/ 	.word	0x000007e0


	//   ....[5]....
        /*0078*/ 	.word	0x00001460


	//----- nvinfo : EIATTR_REG_RECONFIG
	.align		4
.L_31:
        /*007c*/ 	.byte	0x01, 0x54
	.zero		2


	//----- nvinfo : EIATTR_SYSCALL_OFFSETS
	.align		4
        /*0080*/ 	.byte	0x04, 0x46
        /*0082*/ 	.short	(.L_33 - .L_32)


	//   ....[0]....
.L_32:
        /*0084*/ 	.word	0x00001650


	//----- nvinfo : EIATTR_MBARRIER_INSTR_OFFSETS
	.align		4
.L_33:
        /*0088*/ 	.byte	0x04, 0x39
        /*008a*/ 	.short	(.L_35 - .L_34)


	//   ....[0]....
.L_34:
        /*008c*/ 	.word	0x00000230
        /*0090*/ 	.word	0x000000ff
        /*0094*/ 	.word	0x00000000
        /*0098*/ 	.short	0x0100
        /*009a*/ 	.byte	0x08
	.zero		1


	//   ....[1]....
        /*009c*/ 	.word	0x00000240
        /*00a0*/ 	.word	0x000000ff
        /*00a4*/ 	.word	0x00000018
        /*00a8*/ 	.short	0x0100
        /*00aa*/ 	.byte	0x08
	.zero		1


	//   ....[2]....
        /*00ac*/ 	.word	0x00000250
        /*00b0*/ 	.word	0x000000ff
        /*00b4*/ 	.word	0x00000008
        /*00b8*/ 	.short	0x0100
        /*00ba*/ 	.byte	0x08
	.zero		1


	//   ....[3]....
        /*00bc*/ 	.word	0x00000260
        /*00c0*/ 	.word	0x000000ff
        /*00c4*/ 	.word	0x00000020
        /*00c8*/ 	.short	0x0100
        /*00ca*/ 	.byte	0x08
	.zero		1


	//   ....[4]....
        /*00cc*/ 	.word	0x00000270
        /*00d0*/ 	.word	0x000000ff
        /*00d4*/ 	.word	0x00000010
        /*00d8*/ 	.short	0x0100
        /*00da*/ 	.byte	0x08
	.zero		1


	//   ....[5]....
        /*00dc*/ 	.word	0x00000280
        /*00e0*/ 	.word	0x000000ff
        /*00e4*/ 	.word	0x00000028
        /*00e8*/ 	.short	0x0100
        /*00ea*/ 	.byte	0x08
	.zero		1


	//   ....[6]....
        /*00ec*/ 	.word	0x000006c0
        /*00f0*/ 	.word	0x000000ff
        /*00f4*/ 	.word	0x00000040
        /*00f8*/ 	.short	0x0100
        /*00fa*/ 	.byte	0x06
	.zero		1


	//   ....[7]....
        /*00fc*/ 	.word	0x00000760
        /*0100*/ 	.word	0x000000ff
        /*0104*/ 	.word	0x00000048
        /*0108*/ 	.short	0x0100
        /*010a*/ 	.byte	0x06
	.zero		1


	//   ....[8]....
        /*010c*/ 	.word	0x00001710
        /*0110*/ 	.word	0x00000003
        /*0114*/ 	.word	0x00000000
        /*0118*/ 	.short	0x010a
        /*011a*/ 	.byte	0x3f
	.zero		1


	//   ....[9]....
        /*011c*/ 	.word	0x00001770
        /*0120*/ 	.word	0x00000003
        /*0124*/ 	.word	0x00000000
        /*0128*/ 	.short	0x010a
        /*012a*/ 	.byte	0x3f
	.zero		1


	//   ....[10]....
        /*012c*/ 	.word	0x00001af0
        /*0130*/ 	.word	0x00000005
        /*0134*/ 	.word	0x00000000
        /*0138*/ 	.short	0x010a
        /*013a*/ 	.byte	0x3f
	.zero		1


	//   ....[11]....
        /*013c*/ 	.word	0x00001b30
        /*0140*/ 	.word	0x00000005
        /*0144*/ 	.word	0x00000000
        /*0148*/ 	.short	0x010a
        /*014a*/ 	.byte	0x3f
	.zero		1


	//   ....[12]....
        /*014c*/ 	.word	0x00001d90
        /*0150*/ 	.word	0x00000004
        /*0154*/ 	.word	0x00000000
        /*0158*/ 	.short	0x0101
        /*015a*/ 	.byte	0x3f
	.zero		1


	//   ....[13]....
        /*015c*/ 	.word	0x00001f80
        /*0160*/ 	.word	0x00000000
        /*0164*/ 	.word	0x00000000
        /*0168*/ 	.short	0x0101
        /*016a*/ 	.byte	0x3f
	.zero		1


	//   ....[14]....
        /*016c*/ 	.word	0x000070b0
        /*0170*/ 	.word	0x00000017
        /*0174*/ 	.word	0x00000018
        /*0178*/ 	.short	0x010a
        /*017a*/ 	.byte	0x3f
	.zero		1


	//   ....[15]....
        /*017c*/ 	.word	0x00007430
        /*0180*/ 	.word	0x00000006
        /*0184*/ 	.word	0x00000048
        /*0188*/ 	.short	0x0101
        /*018a*/ 	.byte	0x3f
	.zero		1


	//   ....[16]....
        /*018c*/ 	.word	0x00007b80
        /*0190*/ 	.word	0x00000007
        /*0194*/ 	.word	0x00000000
        /*0198*/ 	.short	0x010a
        /*019a*/ 	.byte	0x3f
	.zero		1


	//   ....[17]....
        /*019c*/ 	.word	0x00007c00
        /*01a0*/ 	.word	0x00000004
        /*01a4*/ 	.word	0x00000000
        /*01a8*/ 	.short	0x010a
        /*01aa*/ 	.byte	0x3f
	.zero		1


	//   ....[18]....
        /*01ac*/ 	.word	0x00007c90
        /*01b0*/ 	.word	0x00000005
        /*01b4*/ 	.word	0x00000000
        /*01b8*/ 	.short	0x010a
        /*01ba*/ 	.byte	0x3f
	.zero		1


	//   ....[19]....
        /*01bc*/ 	.word	0x00007cf0
        /*01c0*/ 	.word	0x00000003
        /*01c4*/ 	.word	0x00000000
        /*01c8*/ 	.short	0x010a
        /*01ca*/ 	.byte	0x3f
	.zero		1


	//   ....[20]....
        /*01cc*/ 	.word	0x00007d40
        /*01d0*/ 	.word	0x00000005
        /*01d4*/ 	.word	0x00000000
        /*01d8*/ 	.short	0x010a
        /*01da*/ 	.byte	0x3f
	.zero		1


	//   ....[21]....
        /*01dc*/ 	.word	0x00007e10
        /*01e0*/ 	.word	0x00000017
        /*01e4*/ 	.word	0x00000018
        /*01e8*/ 	.short	0x010a
        /*01ea*/ 	.byte	0x3f
	.zero		1


	//   ....[22]....
        /*01ec*/ 	.word	0x00007ee0
        /*01f0*/ 	.word	0x00000007
        /*01f4*/ 	.word	0x00000000
        /*01f8*/ 	.short	0x010a
        /*01fa*/ 	.byte	0x3f
	.zero		1


	//   ....[23]....
        /*01fc*/ 	.word	0x00007f30
        /*0200*/ 	.word	0x00000004
        /*0204*/ 	.word	0x00000000
        /*0208*/ 	.short	0x010a
        /*020a*/ 	.byte	0x3f
	.zero		1


	//----- nvinfo : EIATTR_NUM_MBARRIERS
	.align		4
.L_35:
        /*020c*/ 	.byte	0x03, 0x38
        /*020e*/ 	.short	0x0008


	//----- nvinfo : EIATTR_EXIT_INSTR_OFFSETS
	.align		4
        /*0210*/ 	.byte	0x04, 0x1c
        /*0212*/ 	.short	(.L_37 - .L_36)


	//   ....[0]....
.L_36:
        /*0214*/ 	.word	0x000009b0


	//   ....[1]....
        /*0218*/ 	.word	0x000011c0


	//   ....[2]....
        /*021c*/ 	.word	0x00006830


	//   ....[3]....
        /*0220*/ 	.word	0x00006d90


	//   ....[4]....
        /*0224*/ 	.word	0x00007ce0


	//----- nvinfo : EIATTR_MAX_THREADS
	.align		4
.L_37:
        /*0228*/ 	.byte	0x04, 0x05
        /*022a*/ 	.short	(.L_39 - .L_38)
.L_38:
        /*022c*/ 	.word	0x00000180
        /*0230*/ 	.word	0x00000001
        /*0234*/ 	.word	0x00000001


	//----- nvinfo : EIATTR_CRS_STACK_SIZE
	.align		4
.L_39:
        /*0238*/ 	.byte	0x04, 0x1e
        /*023a*/ 	.short	(.L_41 - .L_40)
.L_40:
        /*023c*/ 	.word	0x00000000


	//----- nvinfo : EIATTR_CBANK_PARAM_SIZE
	.align		4
.L_41:
        /*0240*/ 	.byte	0x03, 0x19
        /*0242*/ 	.short	0x0470


	//----- nvinfo : EIATTR_PARAM_CBANK
	.align		4
        /*0244*/ 	.byte	0x04, 0x0a
        /*0246*/ 	.short	(.L_43 - .L_42)
	.align		4
.L_42:
        /*0248*/ 	.word	index@(.nv.constant0._ZN7cutlass13device_kernelINS_4gemm6kernel13GemmUniversalIN4cute5tupleIJiiiiEEENS1_10collective13CollectiveMmaINS1_34MainloopSm90TmaGmmaWarpSpecializedILi3ENS5_IJNS4_1CILi2EEENSA_ILi1EEESC_EEENS1_35KernelTmaWarpSpecializedCooperativeEEENS5_IJNSA_ILi128EEESG_NSA_ILi64EEEEEENS_6half_tENS5_IJlSC_lEEESJ_SK_NS4_8TiledMMAINS4_8MMA_AtomIJNS4_4SM904GMMA26MMA_64x128x16_F32F16F16_SSILNSO_5MajorE0ELSQ_0ELNSO_7ScaleInE1ELSR_1EEEEEENS4_6LayoutISD_NS5_IJSC_NSA_ILi0EEESV_EEEEENS5_IJNS4_10UnderscoreESY_SY_EEEEENS4_13SM90_TMA_LOADENS4_14ComposedLayoutINS4_7SwizzleILi3ELi4ELi3EEENS4_18smem_ptr_flag_bitsILi16EEENSU_INS5_IJNSA_ILi8EEESH_EEENS5_IJSH_SC_EEEEEEEvNS4_8identityENS4_23SM90_TMA_LOAD_MULTICASTES1B_vS1C_EENS_8epilogue10collective6detail29Sm90TmaWarpSpecializedAdapterINS1G_15DefaultEpilogueISJ_SK_SK_NS1F_6thread17LinearCombinationISJ_Li1EffLNS1K_9ScaleType4KindE0ELNS_15FloatRoundStyleE2ESJ_EENS1_15EpilogueDefaultEEEEEvvEEEEvNT_6ParamsE)
        /*024c*/ 	.short	0x0210
        /*024e*/ 	.short	0x0470


	//----- nvinfo : EIATTR_SW_WAR
	.align		4
.L_43:
        /*0250*/ 	.byte	0x04, 0x36
        /*0252*/ 	.short	(.L_45 - .L_44)
.L_44:
        /*0254*/ 	.word	0x00000008
.L_45:


//--------------------- .nv.callgraph             --------------------------
	.section	.nv.callgraph,"",@"SHT_CUDA_CALLGRAPH"
	.align	4
	.sectionentsize	8
	.align		4
        /*0000*/ 	.word	0x00000000
	.align		4
        /*0004*/ 	.word	0xffffffff
	.align		4
        /*0008*/ 	.word	index@(_ZN7cutlass13device_kernelINS_4gemm6kernel13GemmUniversalIN4cute5tupleIJiiiiEEENS1_10collective13CollectiveMmaINS1_34MainloopSm90TmaGmmaWarpSpecializedILi3ENS5_IJNS4_1CILi2EEENSA_ILi1EEESC_EEENS1_35KernelTmaWarpSpecializedCooperativeEEENS5_IJNSA_ILi128EEESG_NSA_ILi64EEEEEENS_6half_tENS5_IJlSC_lEEESJ_SK_NS4_8TiledMMAINS4_8MMA_AtomIJNS4_4SM904GMMA26MMA_64x128x16_F32F16F16_SSILNSO_5MajorE0ELSQ_0ELNSO_7ScaleInE1ELSR_1EEEEEENS4_6LayoutISD_NS5_IJSC_NSA_ILi0EEESV_EEEEENS5_IJNS4_10UnderscoreESY_SY_EEEEENS4_13SM90_TMA_LOADENS4_14ComposedLayoutINS4_7SwizzleILi3ELi4ELi3EEENS4_18smem_ptr_flag_bitsILi16EEENSU_INS5_IJNSA_ILi8EEESH_EEENS5_IJSH_SC_EEEEEEEvNS4_8identityENS4_23SM90_TMA_LOAD_MULTICASTES1B_vS1C_EENS_8epilogue10collective6detail29Sm90TmaWarpSpecializedAdapterINS1G_15DefaultEpilogueISJ_SK_SK_NS1F_6thread17LinearCombinationISJ_Li1EffLNS1K_9ScaleType4KindE0ELNS_15FloatRoundStyleE2ESJ_EENS1_15EpilogueDefaultEEEEEvvEEEEvNT_6ParamsE)
	.align		4
        /*000c*/ 	.word	index@(__assertfail)
	.align		4
        /*0010*/ 	.word	0x00000000
	.align		4
        /*0014*/ 	.word	0xfffffffe
	.align		4
        /*0018*/ 	.word	0x00000000
	.align		4
        /*001c*/ 	.word	0xfffffffd
	.align		4
        /*0020*/ 	.word	0x00000000
	.align		4
        /*0024*/ 	.word	0xfffffffc


//--------------------- .nv.constant4             --------------------------
	.section	.nv.constant4,"a",@progbits
	.align	8
	.align		8
.nv.constant4:
        /*0000*/ 	.dword	__assertfail
	.align		8
        /*0008*/ 	.dword	__unnamed_1
	.align		8
        /*0010*/ 	.dword	_ZN40_INTERNAL_676cc75f_4_k_cu_b6c6b481_328644cuda3std3__45__cpo5beginE
	.align		8
        /*0018*/ 	.dword	_ZN40_INTERNAL_676cc75f_4_k_cu_b6c6b481_328644cuda3std3__45__cpo3endE
	.align		8
        /*0020*/ 	.dword	_ZN40_INTERNAL_676cc75f_4_k_cu_b6c6b481_328644cuda3std3__45__cpo6cbeginE
	.align		8
        /*0028*/ 	.dword	_ZN40_INTERNAL_676cc75f_4_k_cu_b6c6b481_328644cuda3std3__45__cpo4cendE
	.align		8
        /*0030*/ 	.dword	_ZN40_INTERNAL_676cc75f_4_k_cu_b6c6b481_328644cuda3std3__442_GLOBAL__N__676cc75f_4_k_cu_b6c6b481_328646ignoreE
	.align		8
        /*0038*/ 	.dword	_ZN40_INTERNAL_676cc75f_4_k_cu_b6c6b481_328644cuda3std3__419piecewise_constructE
	.align		8
        /*0040*/ 	.dword	_ZN40_INTERNAL_676cc75f_4_k_cu_b6c6b481_328644cuda3std3__48in_placeE
	.align		8
        /*0048*/ 	.dword	_ZN40_INTERNAL_676cc75f_4_k_cu_b6c6b481_328644cuda3std6ranges3__45__cpo4swapE
	.align		8
        /*0050*/ 	.dword	_ZN40_INTERNAL_676cc75f_4_k_cu_b6c6b481_328644cuda3std6ranges3__45__cpo9iter_moveE
	.align		8
        /*0058*/ 	.dword	_ZN40_INTERNAL_676cc75f_4_k_cu_b6c6b481_328644cute7productE
	.align		8
        /*0060*/ 	.dword	_ZN40_INTERNAL_676cc75f_4_k_cu_b6c6b481_328644cute1_E
	.align		8
        /*0068*/ 	.dword	$str$22
	.align		8
        /*0070*/ 	.dword	$str$23


//--------------------- .text._ZN7cutlass13device_kernelINS_4gemm6kernel13GemmUniversalIN4cute5tupleIJiiiiEEENS1_10collective13CollectiveMmaINS1_34MainloopSm90TmaGmmaWarpSpecializedILi3ENS5_IJNS4_1CILi2EEENSA_ILi1EEESC_EEENS1_35KernelTmaWarpSpecializedCooperativeEEENS5_IJNSA_ILi128EEESG_NSA_ILi64EEEEEENS_6half_tENS5_IJlSC_lEEESJ_SK_NS4_8TiledMMAINS4_8MMA_AtomIJNS4_4SM904GMMA26MMA_64x128x16_F32F16F16_SSILNSO_5MajorE0ELSQ_0ELNSO_7ScaleInE1ELSR_1EEEEEENS4_6LayoutISD_NS5_IJSC_NSA_ILi0EEESV_EEEEENS5_IJNS4_10UnderscoreESY_SY_EEEEENS4_13SM90_TMA_LOADENS4_14ComposedLayoutINS4_7SwizzleILi3ELi4ELi3EEENS4_18smem_ptr_flag_bitsILi16EEENSU_INS5_IJNSA_ILi8EEESH_EEENS5_IJSH_SC_EEEEEEEvNS4_8identityENS4_23SM90_TMA_LOAD_MULTICASTES1B_vS1C_EENS_8epilogue10collective6detail29Sm90TmaWarpSpecializedAdapterINS1G_15DefaultEpilogueISJ_SK_SK_NS1F_6thread17LinearCombinationISJ_Li1EffLNS1K_9ScaleType4KindE0ELNS_15FloatRoundStyleE2ESJ_EENS1_15EpilogueDefaultEEEEEvvEEEEvNT_6ParamsE --------------------------
	.section	.text._ZN7cutlass13device_kernelINS_4gemm6kernel13GemmUniversalIN4cute5tupleIJiiiiEEENS1_10collective13CollectiveMmaINS1_34MainloopSm90TmaGmmaWarpSpecializedILi3ENS5_IJNS4_1CILi2EEENSA_ILi1EEESC_EEENS1_35KernelTmaWarpSpecializedCooperativeEEENS5_IJNSA_ILi128EEESG_NSA_ILi64EEEEEENS_6half_tENS5_IJlSC_lEEESJ_SK_NS4_8TiledMMAINS4_8MMA_AtomIJNS4_4SM904GMMA26MMA_64x128x16_F32F16F16_SSILNSO_5MajorE0ELSQ_0ELNSO_7ScaleInE1ELSR_1EEEEEENS4_6LayoutISD_NS5_IJSC_NSA_ILi0EEESV_EEEEENS5_IJNS4_10UnderscoreESY_SY_EEEEENS4_13SM90_TMA_LOADENS4_14ComposedLayoutINS4_7SwizzleILi3ELi4ELi3EEENS4_18smem_ptr_flag_bitsILi16EEENSU_INS5_IJNSA_ILi8EEESH_EEENS5_IJSH_SC_EEEEEEEvNS4_8identityENS4_23SM90_TMA_LOAD_MULTICASTES1B_vS1C_EENS_8epilogue10collective6detail29Sm90TmaWarpSpecializedAdapterINS1G_15DefaultEpilogueISJ_SK_SK_NS1F_6thread17LinearCombinationISJ_Li1EffLNS1K_9ScaleType4KindE0ELNS_15FloatRoundStyleE2ESJ_EENS1_15EpilogueDefaultEEEEEvvEEEEvNT_6ParamsE,"ax",@progbits
	.align	128
.text._ZN7cutlass13device_kernelINS_4gemm6kernel13GemmUniversalIN4cute5tupleIJiiiiEEENS1_10collective13CollectiveMmaINS1_34MainloopSm90TmaGmmaWarpSpecializedILi3ENS5_IJNS4_1CILi2EEENSA_ILi1EEESC_EEENS1_35KernelTmaWarpSpecializedCooperativeEEENS5_IJNSA_ILi128EEESG_NSA_ILi64EEEEEENS_6half_tENS5_IJlSC_lEEESJ_SK_NS4_8TiledMMAINS4_8MMA_AtomIJNS4_4SM904GMMA26MMA_64x128x16_F32F16F16_SSILNSO_5MajorE0ELSQ_0ELNSO_7ScaleInE1ELSR_1EEEEEENS4_6LayoutISD_NS5_IJSC_NSA_ILi0EEESV_EEEEENS5_IJNS4_10UnderscoreESY_SY_EEEEENS4_13SM90_TMA_LOADENS4_14ComposedLayoutINS4_7SwizzleILi3ELi4ELi3EEENS4_18smem_ptr_flag_bitsILi16EEENSU_INS5_IJNSA_ILi8EEESH_EEENS5_IJSH_SC_EEEEEEEvNS4_8identityENS4_23SM90_TMA_LOAD_MULTICASTES1B_vS1C_EENS_8epilogue10collective6detail29Sm90TmaWarpSpecializedAdapterINS1G_15DefaultEpilogueISJ_SK_SK_NS1F_6thread17LinearCombinationISJ_Li1EffLNS1K_9ScaleType4KindE0ELNS_15FloatRoundStyleE2ESJ_EENS1_15EpilogueDefaultEEEEEvvEEEEvNT_6ParamsE:
        .type           _ZN7cutlass13device_kernelINS_4gemm6kernel13GemmUniversalIN4cute5tupleIJiiiiEEENS1_10collective13CollectiveMmaINS1_34MainloopSm90TmaGmmaWarpSpecializedILi3ENS5_IJNS4_1CILi2EEENSA_ILi1EEESC_EEENS1_35KernelTmaWarpSpecializedCooperativeEEENS5_IJNSA_ILi128EEESG_NSA_ILi64EEEEEENS_6half_tENS5_IJlSC_lEEESJ_SK_NS4_8TiledMMAINS4_8MMA_AtomIJNS4_4SM904GMMA26MMA_64x128x16_F32F16F16_SSILNSO_5MajorE0ELSQ_0ELNSO_7ScaleInE1ELSR_1EEEEEENS4_6LayoutISD_NS5_IJSC_NSA_ILi0EEESV_EEEEENS5_IJNS4_10UnderscoreESY_SY_EEEEENS4_13SM90_TMA_LOADENS4_14ComposedLayoutINS4_7SwizzleILi3ELi4ELi3EEENS4_18smem_ptr_flag_bitsILi16EEENSU_INS5_IJNSA_ILi8EEESH_EEENS5_IJSH_SC_EEEEEEEvNS4_8identityENS4_23SM90_TMA_LOAD_MULTICASTES1B_vS1C_EENS_8epilogue10collective6detail29Sm90TmaWarpSpecializedAdapterINS1G_15DefaultEpilogueISJ_SK_SK_NS1F_6thread17LinearCombinationISJ_Li1EffLNS1K_9ScaleType4KindE0ELNS_15FloatRoundStyleE2ESJ_EENS1_15EpilogueDefaultEEEEEvvEEEEvNT_6ParamsE,@function
        .size           _ZN7cutlass13device_kernelINS_4gemm6kernel13GemmUniversalIN4cute5tupleIJiiiiEEENS1_10collective13CollectiveMmaINS1_34MainloopSm90TmaGmmaWarpSpecializedILi3ENS5_IJNS4_1CILi2EEENSA_ILi1EEESC_EEENS1_35KernelTmaWarpSpecializedCooperativeEEENS5_IJNSA_ILi128EEESG_NSA_ILi64EEEEEENS_6half_tENS5_IJlSC_lEEESJ_SK_NS4_8TiledMMAINS4_8MMA_AtomIJNS4_4SM904GMMA26MMA_64x128x16_F32F16F16_SSILNSO_5MajorE0ELSQ_0ELNSO_7ScaleInE1ELSR_1EEEEEENS4_6LayoutISD_NS5_IJSC_NSA_ILi0EEESV_EEEEENS5_IJNS4_10UnderscoreESY_SY_EEEEENS4_13SM90_TMA_LOADENS4_14ComposedLayoutINS4_7SwizzleILi3ELi4ELi3EEENS4_18smem_ptr_flag_bitsILi16EEENSU_INS5_IJNSA_ILi8EEESH_EEENS5_IJSH_SC_EEEEEEEvNS4_8identityENS4_23SM90_TMA_LOAD_MULTICASTES1B_vS1C_EENS_8epilogue10collective6detail29Sm90TmaWarpSpecializedAdapterINS1G_15DefaultEpilogueISJ_SK_SK_NS1F_6thread17LinearCombinationISJ_Li1EffLNS1K_9ScaleType4KindE0ELNS_15FloatRoundStyleE2ESJ_EENS1_15EpilogueDefaultEEEEEvvEEEEvNT_6ParamsE,(.L_x_195 - _ZN7cutlass13device_kernelINS_4gemm6kernel13GemmUniversalIN4cute5tupleIJiiiiEEENS1_10collective13CollectiveMmaINS1_34MainloopSm90TmaGmmaWarpSpecializedILi3ENS5_IJNS4_1CILi2EEENSA_ILi1EEESC_EEENS1_35KernelTmaWarpSpecializedCooperativeEEENS5_IJNSA_ILi128EEESG_NSA_ILi64EEEEEENS_6half_tENS5_IJlSC_lEEESJ_SK_NS4_8TiledMMAINS4_8MMA_AtomIJNS4_4SM904GMMA26MMA_64x128x16_F32F16F16_SSILNSO_5MajorE0ELSQ_0ELNSO_7ScaleInE1ELSR_1EEEEEENS4_6LayoutISD_NS5_IJSC_NSA_ILi0EEESV_EEEEENS5_IJNS4_10UnderscoreESY_SY_EEEEENS4_13SM90_TMA_LOADENS4_14ComposedLayoutINS4_7SwizzleILi3ELi4ELi3EEENS4_18smem_ptr_flag_bitsILi16EEENSU_INS5_IJNSA_ILi8EEESH_EEENS5_IJSH_SC_EEEEEEEvNS4_8identityENS4_23SM90_TMA_LOAD_MULTICASTES1B_vS1C_EENS_8epilogue10collective6detail29Sm90TmaWarpSpecializedAdapterINS1G_15DefaultEpilogueISJ_SK_SK_NS1F_6thread17LinearCombinationISJ_Li1EffLNS1K_9ScaleType4KindE0ELNS_15FloatRoundStyleE2ESJ_EENS1_15EpilogueDefaultEEEEEvvEEEEvNT_6ParamsE)
        .other          _ZN7cutlass13device_kernelINS_4gemm6kernel13GemmUniversalIN4cute5tupleIJiiiiEEENS1_10collective13CollectiveMmaINS1_34MainloopSm90TmaGmmaWarpSpecializedILi3ENS5_IJNS4_1CILi2EEENSA_ILi1EEESC_EEENS1_35KernelTmaWarpSpecializedCooperativeEEENS5_IJNSA_ILi128EEESG_NSA_ILi64EEEEEENS_6half_tENS5_IJlSC_lEEESJ_SK_NS4_8TiledMMAINS4_8MMA_AtomIJNS4_4SM904GMMA26MMA_64x128x16_F32F16F16_SSILNSO_5MajorE0ELSQ_0ELNSO_7ScaleInE1ELSR_1EEEEEENS4_6LayoutISD_NS5_IJSC_NSA_ILi0EEESV_EEEEENS5_IJNS4_10UnderscoreESY_SY_EEEEENS4_13SM90_TMA_LOADENS4_14ComposedLayoutINS4_7SwizzleILi3ELi4ELi3EEENS4_18smem_ptr_flag_bitsILi16EEENSU_INS5_IJNSA_ILi8EEESH_EEENS5_IJSH_SC_EEEEEEEvNS4_8identityENS4_23SM90_TMA_LOAD_MULTICASTES1B_vS1C_EENS_8epilogue10collective6detail29Sm90TmaWarpSpecializedAdapterINS1G_15DefaultEpilogueISJ_SK_SK_NS1F_6thread17LinearCombinationISJ_Li1EffLNS1K_9ScaleType4KindE0ELNS_15FloatRoundStyleE2ESJ_EENS1_15EpilogueDefaultEEEEEvvEEEEvNT_6ParamsE,@"STO_CUDA_ENTRY STV_DEFAULT"
_ZN7cutlass13device_kernelINS_4gemm6kernel13GemmUniversalIN4cute5tupleIJiiiiEEENS1_10collective13CollectiveMmaINS1_34MainloopSm90TmaGmmaWarpSpecializedILi3ENS5_IJNS4_1CILi2EEENSA_ILi1EEESC_EEENS1_35KernelTmaWarpSpecializedCooperativeEEENS5_IJNSA_ILi128EEESG_NSA_ILi64EEEEEENS_6half_tENS5_IJlSC_lEEESJ_SK_NS4_8TiledMMAINS4_8MMA_AtomIJNS4_4SM904GMMA26MMA_64x128x16_F32F16F16_SSILNSO_5MajorE0ELSQ_0ELNSO_7ScaleInE1ELSR_1EEEEEENS4_6LayoutISD_NS5_IJSC_NSA_ILi0EEESV_EEEEENS5_IJNS4_10UnderscoreESY_SY_EEEEENS4_13SM90_TMA_LOADENS4_14ComposedLayoutINS4_7SwizzleILi3ELi4ELi3EEENS4_18smem_ptr_flag_bitsILi16EEENSU_INS5_IJNSA_ILi8EEESH_EEENS5_IJSH_SC_EEEEEEEvNS4_8identityENS4_23SM90_TMA_LOAD_MULTICASTES1B_vS1C_EENS_8epilogue10collective6detail29Sm90TmaWarpSpecializedAdapterINS1G_15DefaultEpilogueISJ_SK_SK_NS1F_6thread17LinearCombinationISJ_Li1EffLNS1K_9ScaleType4KindE0ELNS_15FloatRoundStyleE2ESJ_EENS1_15EpilogueDefaultEEEEEvvEEEEvNT_6ParamsE:
[----:B------:R-:W0:Y:S01]  /*0000*/  LDC R1, c[0x0][0x28] ;  /* 0x00000a00ff017b82 */ /* 0x000e220000000800 */
[----:B------:R-:W1:Y:S01]  /*0010*/  S2R R95, SR_TID.X ;  /* 0x00000000005f7919 */ /* 0x000e620000002100 */
[----:B------:R-:W-:Y:S01]  /*0020*/  ELECT P0, URZ, PT ;  /* 0x00000000003f782f */ /* 0x000fe20003800000 */
[----:B------:R-:W-:Y:S01]  /*0030*/  BSSY B0, `(.L_x_0) ;  /* 0x000000f000007945 */ /* 0x000fe20003800000 */
[--C-:B-1----:R-:W-:Y:S02]  /*0040*/  SHF.R.U32.HI R0, RZ, 0x5, R95.reuse ;  /* 0x00000005ff007819 */ /* 0x102fe4000001165f */
[----:B------:R-:W-:-:S03]  /*0050*/  SHF.R.U32.HI R7, RZ, 0x7, R95 ;  /* 0x00000007ff077819 */ /* 0x000fc6000001165f */
[----:B------:R-:W1:Y:S04]  /*0060*/  SHFL.IDX PT, R3, R0, RZ, 0x1f ;  /* 0x00001fff00037589 */ /* 0x000e6800000e0000 */
[----:B------:R2:W3:Y:S01]  /*0070*/  SHFL.IDX PT, R2, R7, RZ, 0x1f ;  /* 0x00001fff07027589 */ /* 0x0004e200000e0000 */
[----:B-1----:R-:W-:-:S13]  /*0080*/  ISETP.NE.OR P0, PT, R3, RZ, !P0 ;  /* 0x000000ff0300720c */ /* 0x002fda0004705670 */
[----:B0-23--:R-:W-:Y:S05]  /*0090*/  @P0 BRA `(.L_x_1) ;  /* 0x0000000000200947 */ /* 0x00dfea0003800000 */
[----:B------:R-:W-:Y:S02]  /*00a0*/  ULDC.64 UR4, c[0x0][0x198] ;  /* 0x0000660000047ab9 */ /* 0x000fe40000000a00 */
[----:B------:R-:W-:Y:S02]  /*00b0*/  UIADD3 UR6, UP0, UR4, 0xf0, URZ ;  /* 0x000000f004067890 */ /* 0x000fe4000ff1e03f */
[----:B------:R-:W-:Y:S02]  /*00c0*/  UIADD3 UR4, UP1, UR4, 0x1f0, URZ ;  /* 0x000001f004047890 */ /* 0x000fe4000ff3e03f */
[----:B------:R-:W-:Y:S02]  /*00d0*/  UIADD3.X UR7, URZ, UR5, URZ, UP0, !UPT ;  /* 0x000000053f077290 */ /* 0x000fe400087fe43f */
[----:B------:R-:W-:-:S07]  /*00e0*/  UIADD3.X UR5, URZ, UR5, URZ, UP1, !UPT ;  /* 0x000000053f057290 */ /* 0x000fce0008ffe43f */
[----:B------:R0:W-:Y:S02]  /*00f0*/  UTMACCTL.PF [UR6] ;  /* 0x00000000060079b9 */ /* 0x0001e40008040000 */
[----:B------:R0:W-:Y:S02]  /*0100*/  UTMACCTL.PF [UR4] ;  /* 0x00000000040079b9 */ /* 0x0001e40008040000 */
[----:B0-----:R-:W-:Y:S01]  /*0110*/  NOP ;  /* 0x0000000000007918 */ /* 0x001fe20000000000 */
.L_x_1:
[----:B------:R-:W-:Y:S05]  /*0120*/  BSYNC B0 ;  /* 0x0000000000007941 */ /* 0x000fea0003800000 */
.L_x_0:
[----:B------:R-:W0:Y:S02]  /*0130*/  SHFL.IDX PT, R5, R0, RZ, 0x1f ;  /* 0x00001fff00057589 */ /* 0x000e2400000e0000 */
[----:B0-----:R-:W-:-:S13]  /*0140*/  ISETP.NE.AND P0, PT, R5, RZ, PT ;  /* 0x000000ff0500720c */ /* 0x001fda0003f05270 */
[----:B------:R-:W-:Y:S05]  /*0150*/  @P0 BRA `(.L_x_2) ;  /* 0x0000000000500947 */ /* 0x000fea0003800000 */
[----:B------:R-:W0:Y:S01]  /*0160*/  S2UR UR8, SR_CgaCtaId ;  /* 0x00000000000879c3 */ /* 0x000e220000008800 */
[----:B------:R-:W-:Y:S01]  /*0170*/  UMOV UR4, 0x400 ;  /* 0x0000040000047882 */ /* 0x000fe20000000000 */
[----:B------:R-:W-:Y:S01]  /*0180*/  UMOV UR5, 0x1 ;  /* 0x0000000100057882 */ /* 0x000fe20000000000 */
[----:B------:R-:W-:Y:S01]  /*0190*/  UMOV UR6, 0x4 ;  /* 0x0000000400067882 */ /* 0x000fe20000000000 */
[----:B------:R-:W-:Y:S01]  /*01a0*/  ELECT P0, URZ, PT ;  /* 0x00000000003f782f */ /* 0x000fe20003800000 */
[----:B------:R-:W-:-:S04]  /*01b0*/  UIADD3 UR6, -UR6, 0x100000, URZ ;  /* 0x0010000006067890 */ /* 0x000fc8000fffe13f */
[----:B------:R-:W-:Y:S02]  /*01c0*/  USHF.L.U32 UR7, UR6, 0xb, URZ ;  /* 0x0000000b06077899 */ /* 0x000fe4000800063f */
[----:B------:R-:W-:Y:S02]  /*01d0*/  USHF.L.U32 UR6, UR6, 0x1, URZ ;  /* 0x0000000106067899 */ /* 0x000fe4000800063f */
[----:B0-----:R-:W-:Y:S02]  /*01e0*/  ULEA UR8, UR8, UR4, 0x18 ;  /* 0x0000000408087291 */ /* 0x001fe4000f8ec03f */
[----:B------:R-:W-:-:S04]  /*01f0*/  UIADD3 UR4, -UR5, 0x100000, URZ ;  /* 0x0010000005047890 */ /* 0x000fc8000fffe13f */
[----:B------:R-:W-:Y:S02]  /*0200*/  USHF.L.U32 UR5, UR4, 0xb, URZ ;  /* 0x0000000b04057899 */ /* 0x000fe4000800063f */
[----:B------:R-:W-:Y:S01]  /*0210*/  USHF.L.U32 UR4, UR4, 0x1, URZ ;  /* 0x0000000104047899 */ /* 0x000fe2000800063f */
[----:B------:R-:W0:Y:S11]  /*0220*/  FENCE.VIEW.ASYNC.S ;  /* 0x00000000000073c6 */ /* 0x000e360000000000 */
[----:B0-----:R0:W1:Y:S01]  /*0230*/  SYNCS.EXCH.64 URZ, [UR8], UR4 ;  /* 0x00000004083f75b2 */ /* 0x0010620008000100 */
[----:B------:R0:W2:Y:S01]  /*0240*/  SYNCS.EXCH.64 URZ, [UR8+0x18], UR6 ;  /* 0x00001806083f75b2 */ /* 0x0000a20008000100 */
[----:B------:R0:W3:Y:S01]  /*0250*/  SYNCS.EXCH.64 URZ, [UR8+0x8], UR4 ;  /* 0x00000804083f75b2 */ /* 0x0000e20008000100 */
[----:B------:R0:W4:Y:S01]  /*0260*/  SYNCS.EXCH.64 URZ, [UR8+0x20], UR6 ;  /* 0x00002006083f75b2 */ /* 0x0001220008000100 */
[----:B------:R0:W0:Y:S01]  /*0270*/  SYNCS.EXCH.64 URZ, [UR8+0x10], UR4 ;  /* 0x00001004083f75b2 */ /* 0x0000220008000100 */
[----:B------:R0:W0:Y:S01]  /*0280*/  SYNCS.EXCH.64 URZ, [UR8+0x28], UR6 ;  /* 0x00002806083f75b2 */ /* 0x0000220008000100 */
[----:B------:R-:W-:Y:S01]  /*0290*/  NOP ;  /* 0x0000000000007918 */ /* 0x000fe20000000000 */
.L_x_2:
[----:B------:R-:W-:Y:S01]  /*02a0*/  SHF.R.S32.HI R4, RZ, 0x1f, R95 ;  /* 0x0000001fff047819 */ /* 0x000fe2000001145f */
[----:B------:R-:W5:Y:S01]  /*02b0*/  SHFL.IDX PT, R0, R0, RZ, 0x1f ;  /* 0x00001fff00007589 */ /* 0x000f6200000e0000 */
[----:B0-----:R-:W0:Y:S01]  /*02c0*/  S2UR UR8, SR_CTAID.X ;  /* 0x00000000000879c3 */ /* 0x001e220000002500 */
[----:B------:R-:W-:Y:S02]  /*02d0*/  ELECT P0, URZ, PT ;  /* 0x00000000003f782f */ /* 0x000fe40003800000 */
[----:B------:R-:W-:Y:S01]  /*02e0*/  LEA.HI R4, R4, R95, RZ, 0x7 ;  /* 0x0000005f04047211 */ /* 0x000fe200078f38ff */
[----:B------:R-:W-:Y:S01]  /*02f0*/  ULDC UR4, c[0x0][0x150] ;  /* 0x0000540000047ab9 */ /* 0x000fe20000000800 */
[----:B------:R-:W-:Y:S01]  /*0300*/  SHF.R.S32.HI R6, RZ, 0x1f, R5 ;  /* 0x0000001fff067819 */ /* 0x000fe20000011405 */
[----:B------:R-:W-:Y:S01]  /*0310*/  NOP ;  /* 0x0000000000007918 */ /* 0x000fe20000000000 */
[----:B------:R-:W-:Y:S01]  /*0320*/  LOP3.LUT R4, R4, 0xffffff80, RZ, 0xc0, !PT ;  /* 0xffffff8004047812 */ /* 0x000fe200078ec0ff */
[----:B------:R-:W-:Y:S01]  /*0330*/  NOP ;  /* 0x0000000000007918 */ /* 0x000fe20000000000 */
[----:B------:R-:W-:Y:S01]  /*0340*/  LEA.HI R6, R6, R5, RZ, 0x2 ;  /* 0x0000000506067211 */ /* 0x000fe200078f10ff */
[----:B------:R-:W1:Y:S01]  /*0350*/  LDC R11, c[0x0][0x144] ;  /* 0x00005100ff0b7b82 */ /* 0x000e620000000800 */
[----:B------:R-:W-:Y:S01]  /*0360*/  IMAD.MOV.U32 R22, RZ, RZ, 0x1 ;  /* 0x00000001ff167424 */ /* 0x000fe200078e00ff */
[----:B------:R-:W-:Y:S01]  /*0370*/  ISETP.NE.AND P3, PT, R2, RZ, PT ;  /* 0x000000ff0200720c */ /* 0x000fe20003f65270 */
[----:B------:R-:W-:Y:S01]  /*0380*/  IMAD.IADD R8, R95, 0x1, -R4 ;  /* 0x000000015f087824 */ /* 0x000fe200078e0a04 */
[----:B------:R-:W-:Y:S01]  /*0390*/  LOP3.LUT R6, R6, 0x3ffffffc, RZ, 0xc0, !PT ;  /* 0x3ffffffc06067812 */ /* 0x000fe200078ec0ff */
[----:B------:R-:W2:Y:S03]  /*03a0*/  S2R R4, SR_CTAID.Y ;  /* 0x0000000000047919 */ /* 0x000ea60000002600 */
[----:B------:R-:W-:Y:S01]  /*03b0*/  SHF.R.S32.HI R9, RZ, 0x1f, R8 ;  /* 0x0000001fff097819 */ /* 0x000fe20000011408 */
[----:B------:R-:W-:Y:S01]  /*03c0*/  IMAD.IADD R6, R5, 0x1, -R6 ;  /* 0x0000000105067824 */ /* 0x000fe200078e0a06 */
[----:B------:R-:W3:Y:S02]  /*03d0*/  LDC R13, c[0x0][0x140] ;  /* 0x00005000ff0d7b82 */ /* 0x000ee40000000800 */
[----:B------:R-:W-:-:S02]  /*03e0*/  LEA.HI R9, R9, R8, RZ, 0x3 ;  /* 0x0000000809097211 */ /* 0x000fc400078f18ff */
[----:B-----5:R-:W-:Y:S02]  /*03f0*/  ISETP.NE.OR P0, PT, R0, RZ, !P0 ;  /* 0x000000ff0000720c */ /* 0x020fe40004705670 */
[--C-:B------:R-:W-:Y:S02]  /*0400*/  SHF.R.S32.HI R0, RZ, 0x3, R9.reuse ;  /* 0x00000003ff007819 */ /* 0x100fe40000011409 */
[----:B0-----:R-:W-:Y:S02]  /*0410*/  I2FP.F32.U32 R10, UR8 ;  /* 0x00000008000a7c45 */ /* 0x001fe40008201000 */
[----:B------:R-:W-:-:S03]  /*0420*/  SHF.R.S32.HI R9, RZ, 0x1f, R9 ;  /* 0x0000001fff097819 */ /* 0x000fc60000011409 */
[----:B------:R-:W-:Y:S01]  /*0430*/  FMUL R10, R10, UR4 ;  /* 0x000000040a0a7c20 */ /* 0x000fe20008400000 */
[----:B------:R-:W-:Y:S01]  /*0440*/  LEA.HI R9, R9, R0, RZ, 0x2 ;  /* 0x0000000009097211 */ /* 0x000fe200078f10ff */
[----:B------:R-:W-:Y:S02]  /*0450*/  ULDC UR4, c[0x0][0x154] ;  /* 0x0000550000047ab9 */ /* 0x000fe40000000800 */
[----:B------:R-:W-:Y:S01]  /*0460*/  VOTEU.ALL UP0, P0 ;  /* 0x00000000003f7886 */ /* 0x000fe20000000000 */
[----:B------:R-:W-:Y:S01]  /*0470*/  LOP3.LUT R9, R9, 0xfffffffc, RZ, 0xc0, !PT ;  /* 0xfffffffc09097812 */ /* 0x000fe200078ec0ff */
[----:B------:R-:W0:Y:S01]  /*0480*/  F2I.U32.TRUNC.NTZ R10, R10 ;  /* 0x0000000a000a7305 */ /* 0x000e22000020f000 */
[----:B------:R-:W-:Y:S02]  /*0490*/  VOTEU.ALL UP1, P0 ;  /* 0x00000000003f7886 */ /* 0x000fe40000020000 */
[----:B------:R-:W5:Y:S01]  /*04a0*/  @!UP0 S2UR UR7, SR_CgaCtaId ;  /* 0x00000000000789c3 */ /* 0x000f620000008800 */
[----:B------:R-:W-:Y:S01]  /*04b0*/  IMAD.IADD R9, R0, 0x1, -R9 ;  /* 0x0000000100097824 */ /* 0x000fe200078e0a09 */
[----:B------:R-:W-:Y:S01]  /*04c0*/  SHF.R.S32.HI R0, RZ, 0x1f, R3 ;  /* 0x0000001fff007819 */ /* 0x000fe20000011403 */
[----:B------:R-:W-:Y:S01]  /*04d0*/  @!UP0 UMOV UR6, 0x400 ;  /* 0x0000040000068882 */ /* 0x000fe20000000000 */
[----:B---3--:R-:W-:Y:S01]  /*04e0*/  ISETP.EQ.U32.AND P2, PT, R13, 0x1, PT ;  /* 0x000000010d00780c */ /* 0x008fe20003f42070 */
[----:B------:R-:W-:Y:S01]  /*04f0*/  IMAD R19, R6, 0x4, R9 ;  /* 0x0000000406137824 */ /* 0x000fe200078e0209 */
[----:B--2---:R-:W-:-:S02]  /*0500*/  I2FP.F32.U32 R12, R4 ;  /* 0x00000004000c7245 */ /* 0x004fc40000201000 */
[----:B------:R-:W2:Y:S01]  /*0510*/  LDC R9, c[0x0][0x148] ;  /* 0x00005200ff097b82 */ /* 0x000ea20000000800 */
[----:B------:R-:W-:Y:S02]  /*0520*/  LEA.HI R0, R0, R3, RZ, 0x2 ;  /* 0x0000000300007211 */ /* 0x000fe400078f10ff */
[----:B------:R-:W-:Y:S01]  /*0530*/  LEA.HI R6, R19, R19, RZ, 0x1 ;  /* 0x0000001313067211 */ /* 0x000fe200078f08ff */
[----:B0-----:R-:W-:Y:S02]  /*0540*/  IMAD.MOV R14, RZ, RZ, -R10 ;  /* 0x000000ffff0e7224 */ /* 0x001fe400078e0a0a */
[----:B------:R-:W-:Y:S01]  /*0550*/  FMUL R12, R12, UR4 ;  /* 0x000000040c0c7c20 */ /* 0x000fe20008400000 */
[----:B------:R-:W-:Y:S01]  /*0560*/  LOP3.LUT R0, R0, 0xfffffffc, RZ, 0xc0, !PT ;  /* 0xfffffffc00007812 */ /* 0x000fe200078ec0ff */
[----:B------:R-:W-:Y:S01]  /*0570*/  UMOV UR4, 0x20 ;  /* 0x0000002000047882 */ /* 0x000fe20000000000 */
[----:B------:R-:W-:Y:S01]  /*0580*/  LOP3.LUT R10, R6, 0xfffffffe, RZ, 0xc0, !PT ;  /* 0xfffffffe060a7812 */ /* 0x000fe200078ec0ff */
[----:B-1----:R-:W-:Y:S01]  /*0590*/  IMAD R6, R11, R14, UR8 ;  /* 0x000000080b067e24 */ /* 0x002fe2000f8e020e */
[----:B------:R-:W-:-:S04]  /*05a0*/  @!UP0 UIADD3 UR4, -UR4, 0x100000, URZ ;  /* 0x0010000004048890 */ /* 0x000fc8000fffe13f */
[----:B------:R-:W-:Y:S02]  /*05b0*/  @!UP0 USHF.L.U32 UR5, UR4, 0xb, URZ ;  /* 0x0000000b04058899 */ /* 0x000fe4000800063f */
[----:B------:R-:W-:Y:S01]  /*05c0*/  @!UP0 USHF.L.U32 UR4, UR4, 0x1, URZ ;  /* 0x0000000104048899 */ /* 0x000fe2000800063f */
[----:B------:R-:W0:Y:S01]  /*05d0*/  F2I.U32.TRUNC.NTZ R12, R12 ;  /* 0x0000000c000c7305 */ /* 0x000e22000020f000 */
[----:B------:R-:W-:Y:S02]  /*05e0*/  IMAD.IADD R3, R3, 0x1, -R0 ;  /* 0x0000000103037824 */ /* 0x000fe400078e0a00 */
[C---:B------:R-:W-:Y:S02]  /*05f0*/  IMAD.IADD R11, R19.reuse, 0x1, -R10 ;  /* 0x00000001130b7824 */ /* 0x040fe400078e0a0a */
[----:B------:R-:W-:Y:S01]  /*0600*/  IMAD.SHL.U32 R10, R19, 0x4, RZ ;  /* 0x00000004130a7824 */ /* 0x000fe200078e00ff */
[----:B-----5:R-:W-:Y:S01]  /*0610*/  @!UP0 ULEA UR6, UR7, UR6, 0x18 ;  /* 0x0000000607068291 */ /* 0x020fe2000f8ec03f */
[----:B------:R-:W-:Y:S01]  /*0620*/  ISETP.NE.AND P1, PT, R3, 0x3, PT ;  /* 0x000000030300780c */ /* 0x000fe20003f25270 */
[----:B------:R-:W-:Y:S01]  /*0630*/  VOTEU.ALL UP0, P0 ;  /* 0x00000000003f7886 */ /* 0x000fe20000000000 */
[----:B------:R-:W-:-:S02]  /*0640*/  ISETP.NE.AND P4, PT, R11, R6, PT ;  /* 0x000000060b00720c */ /* 0x000fc40003f85270 */
[----:B------:R-:W-:Y:S02]  /*0650*/  LOP3.LUT R19, R19, 0xc, R10, 0x78, !PT ;  /* 0x0000000c13137812 */ /* 0x000fe400078e780a */
[----:B------:R-:W-:Y:S01]  /*0660*/  LOP3.LUT P0, RZ, R8, 0x7, RZ, 0xc0, !PT ;  /* 0x0000000708ff7812 */ /* 0x000fe2000780c0ff */
[C---:B------:R-:W-:Y:S01]  /*0670*/  VIADD R8, R2.reuse, 0xffffffff ;  /* 0xffffffff02087836 */ /* 0x040fe20000000000 */
[----:B------:R-:W-:Y:S01]  /*0680*/  ISETP.EQ.OR P1, PT, R3, RZ, !P1 ;  /* 0x000000ff0300720c */ /* 0x000fe20004f22670 */
[----:B0-----:R-:W-:Y:S01]  /*0690*/  IMAD.MOV R23, RZ, RZ, -R12 ;  /* 0x000000ffff177224 */ /* 0x001fe200078e0a0c */
[----:B------:R-:W-:Y:S01]  /*06a0*/  ISETP.LT.U32.AND P0, PT, R19, 0x2, !P0 ;  /* 0x000000021300780c */ /* 0x000fe20004701070 */
[----:B------:R-:W0:Y:S02]  /*06b0*/  FENCE.VIEW.ASYNC.S ;  /* 0x00000000000073c6 */ /* 0x000e240000000000 */
[----:B0-----:R0:W1:Y:S01]  /*06c0*/  @!UP0 SYNCS.EXCH.64 URZ, [UR6+0x40], UR4 ;  /* 0x00004004063f85b2 */ /* 0x0010620008000100 */
[----:B------:R-:W-:Y:S01]  /*06d0*/  ISETP.EQ.AND P1, PT, R2, RZ, P1 ;  /* 0x000000ff0200720c */ /* 0x000fe20000f22270 */
[----:B--2---:R-:W-:Y:S01]  /*06e0*/  IMAD R11, R9, R23, R4 ;  /* 0x00000017090b7224 */ /* 0x004fe200078e0204 */
[----:B------:R-:W-:-:S02]  /*06f0*/  ISETP.GE.U32.AND P6, PT, R8, 0x2, PT ;  /* 0x000000020800780c */ /* 0x000fc40003fc6070 */
[----:B------:R-:W-:Y:S02]  /*0700*/  @P4 LEA.HI R0, R19, R19, RZ, 0x1 ;  /* 0x0000001313004211 */ /* 0x000fe400078f08ff */
[----:B------:R-:W-:Y:S02]  /*0710*/  SEL R18, RZ, 0x1, !P1 ;  /* 0x00000001ff127807 */ /* 0x000fe40004800000 */
[----:B------:R-:W-:Y:S02]  /*0720*/  @P4 SHF.R.S32.HI R0, RZ, 0x1, R0 ;  /* 0x00000001ff004819 */ /* 0x000fe40000011400 */
[----:B------:R-:W-:Y:S02]  /*0730*/  SEL R18, R18, 0x2, P6 ;  /* 0x0000000212127807 */ /* 0x000fe40003000000 */
[----:B------:R-:W-:Y:S02]  /*0740*/  @P4 ISETP.NE.AND P5, PT, R0, R11, PT ;  /* 0x0000000b0000420c */ /* 0x000fe40003fa5270 */
[----:B------:R-:W-:Y:S01]  /*0750*/  SEL R11, RZ, 0x1, !P0 ;  /* 0x00000001ff0b7807 */ /* 0x000fe20004000000 */
[----:B------:R0:W2:Y:S01]  /*0760*/  @!UP1 SYNCS.EXCH.64 URZ, [UR6+0x48], UR4 ;  /* 0x00004804063f95b2 */ /* 0x0000a20008000100 */
[----:B------:R-:W-:Y:S01]  /*0770*/  @P4 SEL R22, RZ, 0x1, P5 ;  /* 0x00000001ff164807 */ /* 0x000fe20002800000 */
[----:B------:R-:W-:Y:S01]  /*0780*/  NOP ;  /* 0x0000000000007918 */ /* 0x000fe20000000000 */
[----:B------:R-:W-:-:S02]  /*0790*/  LOP3.LUT R0, R95, 0x7f, RZ, 0xc0, !PT ;  /* 0x0000007f5f007812 */ /* 0x000fc400078ec0ff */
[----:B------:R-:W-:Y:S01]  /*07a0*/  LOP3.LUT R22, R22, R11, RZ, 0xc0, !PT ;  /* 0x0000000b16167212 */ /* 0x000fe200078ec0ff */
[----:B01----:R-:W-:Y:S06]  /*07b0*/  @!P2 BRA `(.L_x_3) ;  /* 0x000000000008a947 */ /* 0x003fec0003800000 */
[----:B--2-4-:R-:W-:Y:S01]  /*07c0*/  UCGABAR_ARV ;  /* 0x00000000000079c7 */ /* 0x014fe20008000000 */
[----:B------:R-:W-:Y:S05]  /*07d0*/  BRA `(.L_x_4) ;  /* 0x0000000000047947 */ /* 0x000fea0003800000 */
.L_x_3:
[----:B--2-4-:R-:W-:Y:S01]  /*07e0*/  NOP ;  /* 0x0000000000007918 */ /* 0x014fe20000000000 */
.L_x_4:
[----:B------:R-:W0:Y:S01]  /*07f0*/  LDC R2, c[0x0][0x65c] ;  /* 0x00019700ff027b82 */ /* 0x000e220000000800 */
[----:B------:R-:W-:Y:S02]  /*0800*/  IMAD.U32 R10, RZ, RZ, UR8 ;  /* 0x00000008ff0a7e24 */ /* 0x000fe4000f8e00ff */
[----:B------:R-:W-:Y:S01]  /*0810*/  IMAD.MOV.U32 R11, RZ, RZ, RZ ;  /* 0x000000ffff0b7224 */ /* 0x000fe200078e00ff */
[----:B0-----:R-:W-:-:S04]  /*0820*/  ISETP.NE.AND P1, PT, R2, 0x1, PT ;  /* 0x000000010200780c */ /* 0x001fc80003f25270 */
[----:B------:R-:W-:-:S09]  /*0830*/  P2R R5, PR, RZ, 0x2 ;  /* 0x00000002ff057803 */ /* 0x000fd20000000000 */
[----:B------:R-:W0:Y:S01]  /*0840*/  @P1 LDC R17, c[0x0][0x10] ;  /* 0x00000400ff111b82 */ /* 0x000e220000000800 */
[----:B------:R-:W-:Y:S02]  /*0850*/  @P1 IMAD.MOV.U32 R5, RZ, RZ, RZ ;  /* 0x000000ffff051224 */ /* 0x000fe400078e00ff */
[----:B------:R-:W-:-:S05]  /*0860*/  @P1 IMAD.MOV.U32 R15, RZ, RZ, RZ ;  /* 0x000000ffff0f1224 */ /* 0x000fca00078e00ff */
[----:B------:R-:W1:Y:S01]  /*0870*/  @!P1 LDC R13, c[0x0][0xc] ;  /* 0x00000300ff0d9b82 */ /* 0x000e620000000800 */
[----:B------:R-:W-:Y:S01]  /*0880*/  ULDC UR4, c[0x0][0xc] ;  /* 0x0000030000047ab9 */ /* 0x000fe20000000800 */
[----:B------:R-:W-:Y:S01]  /*0890*/  ULDC UR5, c[0x0][0x10] ;  /* 0x0000040000057ab9 */ /* 0x000fe20000000800 */
[----:B------:R-:W-:Y:S01]  /*08a0*/  ULDC UR6, c[0x0][0x14] ;  /* 0x0000050000067ab9 */ /* 0x000fe20000000800 */
[----:B------:R-:W-:-:S04]  /*08b0*/  UIMAD.WIDE.U32 UR4, UR4, UR5, URZ ;  /* 0x00000005040472a5 */ /* 0x000fc8000f8e003f */
[----:B------:R-:W-:Y:S02]  /*08c0*/  UIMAD.WIDE.U32 UR36, UR4, UR6, URZ ;  /* 0x00000006042472a5 */ /* 0x000fe4000f8e003f */
[----:B------:R-:W-:-:S04]  /*08d0*/  UIMAD UR42, UR5, UR6, URZ ;  /* 0x00000006052a72a4 */ /* 0x000fc8000f8e023f */
[----:B------:R-:W-:Y:S01]  /*08e0*/  UIADD3 UR42, UR37, UR42, URZ ;  /* 0x0000002a252a7290 */ /* 0x000fe2000fffe03f */
[----:B0-----:R-:W-:-:S04]  /*08f0*/  @P1 IMAD.WIDE.U32 R16, R17, UR8, R4 ;  /* 0x0000000811101c25 */ /* 0x001fc8000f8e0004 */
[----:B------:R-:W-:Y:S02]  /*0900*/  @P1 IMAD.IADD R17, R17, 0x1, R15 ;  /* 0x0000000111111824 */ /* 0x000fe400078e020f */
[----:B-1----:R-:W-:-:S04]  /*0910*/  @!P1 IMAD.WIDE.U32 R10, R4, R13, R10 ;  /* 0x0000000d040a9225 */ /* 0x002fc800078e000a */
[----:B------:R-:W-:Y:S02]  /*0920*/  @!P1 IMAD.MOV.U32 R16, RZ, RZ, R10 ;  /* 0x000000ffff109224 */ /* 0x000fe400078e000a */
[----:B------:R-:W-:Y:S01]  /*0930*/  @!P1 IMAD.MOV.U32 R17, RZ, RZ, R11 ;  /* 0x000000ffff119224 */ /* 0x000fe200078e000b */
[----:B------:R-:W-:Y:S06]  /*0940*/  @!P2 BRA `(.L_x_5) ;  /* 0x00000000000ca947 */ /* 0x000fec0003800000 */
[----:B------:R-:W-:Y:S01]  /*0950*/  UCGABAR_WAIT ;  /* 0x0000000000007dc7 */ /* 0x000fe20008000000 */
[----:B------:R-:W-:Y:S01]  /*0960*/  CCTL.IVALL ;  /* 0x00000000ff00798f */ /* 0x000fe20002000000 */
[----:B------:R-:W-:Y:S05]  /*0970*/  BRA `(.L_x_6) ;  /* 0x0000000000047947 */ /* 0x000fea0003800000 */
.L_x_5:
[----:B------:R-:W-:Y:S06]  /*0980*/  BAR.SYNC.DEFER_BLOCKING 0x0 ;  /* 0x0000000000007b1d */ /* 0x000fec0000010000 */
.L_x_6:
[----:B------:R-:W-:Y:S05]  /*0990*/  @!P3 BRA `(.L_x_7) ;  /* 0x0000005c00a8b947 */ /* 0x000fea0003800000 */
[----:B------:R-:W-:-:S13]  /*09a0*/  ISETP.GT.U32.AND P0, PT, R8, 0x1, PT ;  /* 0x000000010800780c */ /* 0x000fda0003f04070 */
[----:B------:R-:W-:Y:S05]  /*09b0*/  @P0 EXIT ;  /* 0x000000000000094d */ /* 0x000fea0003800000 */
[----:B------:R-:W-:Y:S01]  /*09c0*/  ULDC.64 UR4, c[0x0][0x650] ;  /* 0x0001940000047ab9 */ /* 0x000fe20000000a00 */
[----:B------:R-:W-:Y:S01]  /*09d0*/  PRMT R3, RZ, 0x7610, R3 ;  /* 0x00007610ff037816 */ /* 0x000fe20000000003 */
[----:B------:R-:W-:Y:S01]  /*09e0*/  IMAD.MOV.U32 R103, RZ, RZ, -0x1 ;  /* 0xffffffffff677424 */ /* 0x000fe200078e00ff */
[----:B------:R-:W-:Y:S01]  /*09f0*/  ISETP.GE.U32.AND P0, PT, R16, UR4, PT ;  /* 0x0000000410007c0c */ /* 0x000fe2000bf06070 */
[----:B------:R-:W-:Y:S02]  /*0a00*/  IMAD.MOV.U32 R100, RZ, RZ, -0x1 ;  /* 0xffffffffff647424 */ /* 0x000fe400078e00ff */
[----:B------:R-:W-:Y:S01]  /*0a10*/  IMAD.MOV.U32 R101, RZ, RZ, -0x1 ;  /* 0xffffffffff657424 */ /* 0x000fe200078e00ff */
[----:B------:R-:W-:-:S13]  /*0a20*/  ISETP.GE.U32.AND.EX P0, PT, R17, UR5, PT, P0 ;  /* 0x0000000511007c0c */ /* 0x000fda000bf06100 */
[----:B------:R-:W-:Y:S05]  /*0a30*/  @P0 BRA `(.L_x_8) ;  /* 0x0000000400280947 */ /* 0x000fea0003800000 */
[----:B------:R-:W0:Y:S01]  /*0a40*/  LDC.64 R24, c[0x0][0x628] ;  /* 0x00018a00ff187b82 */ /* 0x000e220000000a00 */
[----:B------:R-:W-:Y:S02]  /*0a50*/  IMAD.MOV.U32 R10, RZ, RZ, R16 ;  /* 0x000000ffff0a7224 */ /* 0x000fe400078e0010 */
[----:B------:R-:W-:-:S05]  /*0a60*/  IMAD.MOV.U32 R11, RZ, RZ, R17 ;  /* 0x000000ffff0b7224 */ /* 0x000fca00078e0011 */
[----:B------:R-:W1:Y:S08]  /*0a70*/  LDC R8, c[0x0][0x630] ;  /* 0x00018c00ff087b82 */ /* 0x000e700000000800 */
[----:B------:R-:W2:Y:S01]  /*0a80*/  LDC.64 R26, c[0x0][0x620] ;  /* 0x00018800ff1a7b82 */ /* 0x000ea20000000a00 */
[----:B0-----:R-:W-:-:S04]  /*0a90*/  ISETP.NE.U32.AND P0, PT, R24, RZ, PT ;  /* 0x000000ff1800720c */ /* 0x001fc80003f05070 */
[----:B------:R-:W-:-:S13]  /*0aa0*/  ISETP.NE.AND.EX P0, PT, R25, RZ, PT, P0 ;  /* 0x000000ff1900720c */ /* 0x000fda0003f05300 */
[----:B-12---:R-:W-:Y:S05]  /*0ab0*/  @!P0 BRA `(.L_x_9) ;  /* 0x0000000000288947 */ /* 0x006fea0003800000 */
[----:B------:R-:W0:Y:S02]  /*0ac0*/  LDC R3, c[0x0][0x634] ;  /* 0x00018d00ff037b82 */ /* 0x000e240000000800 */
[----:B0-----:R-:W-:-:S05]  /*0ad0*/  IADD3 R3, P0, R16, R3, RZ ;  /* 0x0000000310037210 */ /* 0x001fca0007f1e0ff */
[----:B------:R-:W-:-:S04]  /*0ae0*/  IMAD.X R21, RZ, RZ, R17, P0 ;  /* 0x000000ffff157224 */ /* 0x000fc800000e0611 */
[----:B------:R-:W-:-:S04]  /*0af0*/  IMAD.WIDE.U32 R10, R21, R24, RZ ;  /* 0x00000018150a7225 */ /* 0x000fc800078e00ff */
[----:B------:R-:W-:-:S04]  /*0b00*/  IMAD.WIDE.U32 R12, P0, R3, R25, R10 ;  /* 0x00000019030c7225 */ /* 0x000fc8000780000a */
[----:B------:R-:W-:-:S04]  /*0b10*/  IMAD.WIDE.U32 R10, R3, R24, RZ ;  /* 0x00000018030a7225 */ /* 0x000fc800078e00ff */
[----:B------:R-:W-:Y:S01]  /*0b20*/  IMAD.X R15, RZ, RZ, RZ, P0 ;  /* 0x000000ffff0f7224 */ /* 0x000fe200000e06ff */
[----:B------:R-:W-:Y:S01]  /*0b30*/  IADD3 RZ, P0, R11, R12, RZ ;  /* 0x0000000c0bff7210 */ /* 0x000fe20007f1e0ff */
[----:B------:R-:W-:-:S04]  /*0b40*/  IMAD.MOV.U32 R14, RZ, RZ, R13 ;  /* 0x000000ffff0e7224 */ /* 0x000fc800078e000d */
[----:B------:R-:W-:-:S08]  /*0b50*/  IMAD.WIDE.U32.X R10, R21, R25, R14, P0 ;  /* 0x00000019150a7225 */ /* 0x000fd000000e040e */
.L_x_9:
[----:B------:R-:W0:Y:S01]  /*0b60*/  LDC.64 R30, c[0x0][0x640] ;  /* 0x00019000ff1e7b82 */ /* 0x000e220000000a00 */
[-CC-:B------:R-:W-:Y:S01]  /*0b70*/  SHF.R.U64 R101, R10, R8.reuse, R11.reuse ;  /* 0x000000080a657219 */ /* 0x180fe2000000120b */
[----:B------:R-:W-:Y:S01]  /*0b80*/  IMAD R29, R9, R23, R4 ;  /* 0x00000017091d7224 */ /* 0x000fe200078e0204 */
[----:B------:R-:W-:Y:S01]  /*0b90*/  SHF.R.U32.HI R3, RZ, R8, R11 ;  /* 0x00000008ff037219 */ /* 0x000fe2000001160b */
[----:B------:R-:W-:Y:S01]  /*0ba0*/  IMAD.MOV.U32 R23, RZ, RZ, 0x1 ;  /* 0x00000001ff177424 */ /* 0x000fe200078e00ff */
[----:B------:R-:W-:-:S03]  /*0bb0*/  IADD3 R5, P0, RZ, -R101, RZ ;  /* 0x80000065ff057210 */ /* 0x000fc60007f1e0ff */
[----:B------:R-:W1:Y:S02]  /*0bc0*/  LDC R12, c[0x0][0x618] ;  /* 0x00018600ff0c7b82 */ /* 0x000e640000000800 */
[----:B------:R-:W-:Y:S02]  /*0bd0*/  IMAD.X R3, RZ, RZ, ~R3, P0 ;  /* 0x000000ffff037224 */ /* 0x000fe400000e0e03 */
[----:B------:R-:W-:-:S04]  /*0be0*/  IMAD.WIDE.U32 R10, R5, R26, R16 ;  /* 0x0000001a050a7225 */ /* 0x000fc800078e0010 */
[----:B------:R-:W2:Y:S01]  /*0bf0*/  LDC R20, c[0x0][0x608] ;  /* 0x00018200ff147b82 */ /* 0x000ea20000000800 */
[----:B------:R-:W-:Y:S02]  /*0c00*/  IMAD R8, R3, R26, RZ ;  /* 0x0000001a03087224 */ /* 0x000fe400078e02ff */
[----:B------:R-:W-:Y:S02]  /*0c10*/  IMAD.MOV.U32 R3, RZ, RZ, -0x1 ;  /* 0xffffffffff037424 */ /* 0x000fe400078e00ff */
[----:B------:R-:W-:-:S03]  /*0c20*/  IMAD R5, R5, R27, R8 ;  /* 0x0000001b05057224 */ /* 0x000fc600078e0208 */
[----:B------:R-:W3:Y:S01]  /*0c30*/  LDC R28, c[0x0][0x658] ;  /* 0x00019600ff1c7b82 */ /* 0x000ee20000000800 */
[----:B------:R-:W-:Y:S01]  /*0c40*/  IMAD.IADD R5, R11, 0x1, R5 ;  /* 0x000000010b057824 */ /* 0x000fe200078e0205 */
[----:B0-----:R-:W-:-:S04]  /*0c50*/  ISETP.NE.U32.AND P0, PT, R30, RZ, PT ;  /* 0x000000ff1e00720c */ /* 0x001fc80003f05070 */
[----:B------:R-:W-:Y:S02]  /*0c60*/  ISETP.NE.AND.EX P0, PT, R31, RZ, PT, P0 ;  /* 0x000000ff1f00720c */ /* 0x000fe40003f05300 */
[----:B------:R-:W0:Y:S01]  /*0c70*/  LDC R24, c[0x0][0x600] ;  /* 0x00018000ff187b82 */ /* 0x000e220000000800 */
[-CC-:B-1----:R-:W-:Y:S02]  /*0c80*/  SHF.R.U64 R14, R10, R12.reuse, R5.reuse ;  /* 0x0000000c0a0e7219 */ /* 0x182fe40000001205 */
[----:B------:R-:W-:-:S05]  /*0c90*/  SHF.R.U32.HI R5, RZ, R12, R5 ;  /* 0x0000000cff057219 */ /* 0x000fca0000011605 */
[----:B------:R-:W1:Y:S01]  /*0ca0*/  LDC R15, c[0x0][0x648] ;  /* 0x00019200ff0f7b82 */ /* 0x000e620000000800 */
[-CC-:B--2---:R-:W-:Y:S02]  /*0cb0*/  SHF.R.U64 R27, R14, R20.reuse, R5.reuse ;  /* 0x000000140e1b7219 */ /* 0x184fe40000001205 */
[----:B------:R-:W-:-:S05]  /*0cc0*/  SHF.R.U32.HI R5, RZ, R20, R5 ;  /* 0x00000014ff057219 */ /* 0x000fca0000011605 */
[----:B------:R-:W2:Y:S01]  /*0cd0*/  LDC R21, c[0x0][0x638] ;  /* 0x00018e00ff157b82 */ /* 0x000ea20000000800 */
[-CC-:B---3--:R-:W-:Y:S02]  /*0ce0*/  SHF.R.U64 R20, R27, R28.reuse, R5.reuse ;  /* 0x0000001c1b147219 */ /* 0x188fe40000001205 */
[-C--:B------:R-:W-:Y:S02]  /*0cf0*/  SHF.L.U32 R3, R3, R28.reuse, RZ ;  /* 0x0000001c03037219 */ /* 0x080fe400000006ff */
[----:B------:R-:W-:Y:S01]  /*0d00*/  SHF.R.U32.HI R5, RZ, R28, R5 ;  /* 0x0000001cff057219 */ /* 0x000fe20000011605 */
[----:B------:R-:W-:Y:S01]  /*0d10*/  IMAD.MOV.U32 R4, RZ, RZ, R20 ;  /* 0x000000ffff047224 */ /* 0x000fe200078e0014 */
[----:B------:R-:W-:Y:S01]  /*0d20*/  LOP3.LUT R12, RZ, R3, RZ, 0x33, !PT ;  /* 0x00000003ff0c7212 */ /* 0x000fe200078e33ff */
[----:B------:R-:W3:Y:S01]  /*0d30*/  LDC R25, c[0x0][0x610] ;  /* 0x00018400ff197b82 */ /* 0x000ee20000000800 */
[----:B------:R-:W-:Y:S05]  /*0d40*/  @!P0 BRA `(.L_x_10) ;  /* 0x0000000000288947 */ /* 0x000fea0003800000 */
[----:B------:R-:W4:Y:S02]  /*0d50*/  LDC R3, c[0x0][0x64c] ;  /* 0x00019300ff037b82 */ /* 0x000f240000000800 */
[----:B----4-:R-:W-:-:S05]  /*0d60*/  IADD3 R3, P0, R20, R3, RZ ;  /* 0x0000000314037210 */ /* 0x010fca0007f1e0ff */
        /* <DEDUP_REMOVED lines=8> */
.L_x_10:
[----:B-1----:R-:W-:Y:S01]  /*0df0*/  SHF.R.U64 R4, R4, R15, R5 ;  /* 0x0000000f04047219 */ /* 0x002fe20000001205 */
[----:B0-----:R-:W-:Y:S01]  /*0e00*/  VIADD R5, R24, 0xffffffff ;  /* 0xffffffff18057836 */ /* 0x001fe20000000000 */
[----:B------:R-:W-:Y:S02]  /*0e10*/  SHF.L.U32 R3, R23, R28, RZ ;  /* 0x0000001c17037219 */ /* 0x000fe400000006ff */
[----:B------:R-:W-:Y:S01]  /*0e20*/  LOP3.LUT R12, R27, R12, RZ, 0xc0, !PT ;  /* 0x0000000c1b0c7212 */ /* 0x000fe200078ec0ff */
[----:B------:R-:W-:Y:S01]  /*0e30*/  IMAD.MOV R8, RZ, RZ, -R4 ;  /* 0x000000ffff087224 */ /* 0x000fe200078e0a04 */
[----:B------:R-:W-:Y:S02]  /*0e40*/  SEL R6, R6, R29, !P1 ;  /* 0x0000001d06067207 */ /* 0x000fe40004800000 */
[----:B------:R-:W-:Y:S01]  /*0e50*/  LOP3.LUT R5, R14, R5, RZ, 0xc0, !PT ;  /* 0x000000050e057212 */ /* 0x000fe200078ec0ff */
[----:B------:R-:W-:Y:S02]  /*0e60*/  IMAD R9, R3, R4, R12 ;  /* 0x0000000403097224 */ /* 0x000fe400078e020c */
[----:B--2---:R-:W-:-:S02]  /*0e70*/  IMAD R3, R8, R21, R20 ;  /* 0x0000001508037224 */ /* 0x004fc400078e0214 */
[----:B---3--:R-:W-:Y:S02]  /*0e80*/  IMAD R6, R9, R25, R6 ;  /* 0x0000001909067224 */ /* 0x008fe400078e0206 */
[----:B------:R-:W-:Y:S02]  /*0e90*/  IMAD R103, R3, R24, R5 ;  /* 0x0000001803677224 */ /* 0x000fe400078e0205 */
[----:B------:R-:W-:-:S03]  /*0ea0*/  IMAD.MOV.U32 R4, RZ, RZ, 0x1 ;  /* 0x00000001ff047424 */ /* 0x000fc600078e00ff */
[----:B------:R-:W-:Y:S02]  /*0eb0*/  SEL R100, R103, R6, !P1 ;  /* 0x0000000667647207 */ /* 0x000fe40004800000 */
[----:B------:R-:W-:Y:S02]  /*0ec0*/  PRMT R3, R4, 0x7610, R3 ;  /* 0x0000761004037816 */ /* 0x000fe40000000003 */
[----:B------:R-:W-:-:S07]  /*0ed0*/  SEL R103, R6, R103, !P1 ;  /* 0x0000006706677207 */ /* 0x000fce0004800000 */
.L_x_8:
[----:B------:R-:W-:-:S08]  /*0ee0*/  NOP ;  /* 0x0000000000007918 */ /* 0x000fd00000000000 */
[----:B------:R-:W0:Y:S02]  /*0ef0*/  USETMAXREG.TRY_ALLOC.CTAPOOL UP0, 0xe8 ;  /* 0x000000e8000079c8 */ /* 0x000e240008000600 */
[----:B0-----:R-:W-:-:S13]  /*0f00*/  PLOP3.LUT P0, PT, PT, PT, UP0, 0x80, 0x0 ;  /* 0x000000000000781c */ /* 0x001fda0003f0f008 */
[----:B------:R-:W-:Y:S05]  /*0f10*/  @!P0 BRA `(.L_x_8) ;  /* 0xfffffffc00f08947 */ /* 0x000fea000383ffff */
[----:B------:R-:W-:Y:S01]  /*0f20*/  ULDC.64 UR4, c[0x0][0x598] ;  /* 0x0001660000047ab9 */ /* 0x000fe20000000a00 */
[----:B------:R-:W-:Y:S01]  /*0f30*/  ULDC.64 UR38, c[0x0][0x208] ;  /* 0x0000820000267ab9 */ /* 0x000fe20000000a00 */
[----:B------:R-:W-:-:S04]  /*0f40*/  ISETP.NE.U32.AND P0, PT, RZ, UR4, PT ;  /* 0x00000004ff007c0c */ /* 0x000fc8000bf05070 */
[----:B------:R-:W-:-:S13]  /*0f50*/  ISETP.NE.AND.EX P0, PT, RZ, UR5, PT, P0 ;  /* 0x00000005ff007c0c */ /* 0x000fda000bf05300 */
[----:B------:R-:W-:Y:S05]  /*0f60*/  @!P0 BRA `(.L_x_11) ;  /* 0x00000000001c8947 */ /* 0x000fea0003800000 */
[----:B------:R-:W0:Y:S02]  /*0f70*/  LDC.64 R4, c[0x0][0x598] ;  /* 0x00016600ff047b82 */ /* 0x000e240000000a00 */
[----:B0-----:R-:W2:Y:S02]  /*0f80*/  LDG.E.64 R4, desc[UR38][R4.64] ;  /* 0x0000002604047981 */ /* 0x001ea4000c1e1b00 */
[----:B--2---:R-:W-:-:S04]  /*0f90*/  ISETP.NE.U32.AND P0, PT, R4, RZ, PT ;  /* 0x000000ff0400720c */ /* 0x004fc80003f05070 */
[----:B------:R-:W-:-:S13]  /*0fa0*/  ISETP.NE.AND.EX P0, PT, R5, RZ, PT, P0 ;  /* 0x000000ff0500720c */ /* 0x000fda0003f05300 */
[----:B------:R-:W-:Y:S05]  /*0fb0*/  @!P0 BRA `(.L_x_11) ;  /* 0x0000000000088947 */ /* 0x000fea0003800000 */
[----:B------:R0:W5:Y:S01]  /*0fc0*/  LD.E R23, desc[UR38][R4.64] ;  /* 0x0000002604177980 */ /* 0x000162000c101900 */
[----:B------:R-:W-:Y:S05]  /*0fd0*/  BRA `(.L_x_12) ;  /* 0x0000000000247947 */ /* 0x000fea0003800000 */
.L_x_11:
[----:B------:R-:W-:Y:S02]  /*0fe0*/  ULDC.64 UR4, c[0x0][0x588] ;  /* 0x0001620000047ab9 */ /* 0x000fe40000000a00 */
[----:B------:R-:W-:-:S04]  /*0ff0*/  ISETP.NE.U32.AND P0, PT, RZ, UR4, PT ;  /* 0x00000004ff007c0c */ /* 0x000fc8000bf05070 */
[----:B------:R-:W-:-:S13]  /*1000*/  ISETP.NE.AND.EX P0, PT, RZ, UR5, PT, P0 ;  /* 0x00000005ff007c0c */ /* 0x000fda000bf05300 */
[----:B------:R-:W-:Y:S05]  /*1010*/  @!P0 BRA `(.L_x_13) ;  /* 0x00000000000c8947 */ /* 0x000fea0003800000 */
[----:B------:R-:W0:Y:S02]  /*1020*/  LDC.64 R4, c[0x0][0x588] ;  /* 0x00016200ff047b82 */ /* 0x000e240000000a00 */
[----:B0-----:R1:W5:Y:S01]  /*1030*/  LDG.E R23, desc[UR38][R4.64] ;  /* 0x0000002604177981 */ /* 0x001362000c1e1900 */
[----:B------:R-:W-:Y:S05]  /*1040*/  BRA `(.L_x_12) ;  /* 0x0000000000087947 */ /* 0x000fea0003800000 */
.L_x_13:
[----:B------:R-:W-:Y:S02]  /*1050*/  ULDC UR4, c[0x0][0x580] ;  /* 0x0001600000047ab9 */ /* 0x000fe40000000800 */
[----:B------:R-:W-:-:S07]  /*1060*/  IMAD.U32 R23, RZ, RZ, UR4 ;  /* 0x00000004ff177e24 */ /* 0x000fce000f8e00ff */
.L_x_12:
[----:B------:R-:W-:Y:S02]  /*1070*/  ULDC.64 UR4, c[0x0][0x5a0] ;  /* 0x0001680000047ab9 */ /* 0x000fe40000000a00 */
[----:B------:R-:W-:-:S04]  /*1080*/  ISETP.NE.U32.AND P0, PT, RZ, UR4, PT ;  /* 0x00000004ff007c0c */ /* 0x000fc8000bf05070 */
[----:B------:R-:W-:-:S13]  /*1090*/  ISETP.NE.AND.EX P0, PT, RZ, UR5, PT, P0 ;  /* 0x00000005ff007c0c */ /* 0x000fda000bf05300 */
[----:B------:R-:W-:Y:S05]  /*10a0*/  @!P0 BRA `(.L_x_14) ;  /* 0x00000000001c8947 */ /* 0x000fea0003800000 */
[----:B01----:R-:W0:Y:S02]  /*10b0*/  LDC.64 R4, c[0x0][0x5a0] ;  /* 0x00016800ff047b82 */ /* 0x003e240000000a00 */
[----:B0-----:R-:W2:Y:S02]  /*10c0*/  LDG.E.64 R4, desc[UR38][R4.64] ;  /* 0x0000002604047981 */ /* 0x001ea4000c1e1b00 */
[----:B--2---:R-:W-:-:S04]  /*10d0*/  ISETP.NE.U32.AND P0, PT, R4, RZ, PT ;  /* 0x000000ff0400720c */ /* 0x004fc80003f05070 */
[----:B------:R-:W-:-:S13]  /*10e0*/  ISETP.NE.AND.EX P0, PT, R5, RZ, PT, P0 ;  /* 0x000000ff0500720c */ /* 0x000fda0003f05300 */
[----:B------:R-:W-:Y:S05]  /*10f0*/  @!P0 BRA `(.L_x_14) ;  /* 0x0000000000088947 */ /* 0x000fea0003800000 */
[----:B------:R0:W5:Y:S01]  /*1100*/  LD.E R90, desc[UR38][R4.64] ;  /* 0x00000026045a7980 */ /* 0x000162000c101900 */
[----:B------:R-:W-:Y:S05]  /*1110*/  BRA `(.L_x_15) ;  /* 0x0000000000247947 */ /* 0x000fea0003800000 */
.L_x_14:
[----:B------:R-:W-:Y:S02]  /*1120*/  ULDC.64 UR4, c[0x0][0x590] ;  /* 0x0001640000047ab9 */ /* 0x000fe40000000a00 */
[----:B------:R-:W-:-:S04]  /*1130*/  ISETP.NE.U32.AND P0, PT, RZ, UR4, PT ;  /* 0x00000004ff007c0c */ /* 0x000fc8000bf05070 */
[----:B------:R-:W-:-:S13]  /*1140*/  ISETP.NE.AND.EX P0, PT, RZ, UR5, PT, P0 ;  /* 0x00000005ff007c0c */ /* 0x000fda000bf05300 */
[----:B------:R-:W-:Y:S05]  /*1150*/  @!P0 BRA `(.L_x_16) ;  /* 0x00000000000c8947 */ /* 0x000fea0003800000 */
[----:B------:R-:W2:Y:S02]  /*1160*/  LDC.64 R90, c[0x0][0x590] ;  /* 0x00016400ff5a7b82 */ /* 0x000ea40000000a00 */
[----:B--2---:R2:W5:Y:S01]  /*1170*/  LDG.E R90, desc[UR38][R90.64] ;  /* 0x000000265a5a7981 */ /* 0x004562000c1e1900 */
[----:B------:R-:W-:Y:S05]  /*1180*/  BRA `(.L_x_15) ;  /* 0x0000000000087947 */ /* 0x000fea0003800000 */
.L_x_16:
[----:B------:R-:W-:Y:S02]  /*1190*/  ULDC UR4, c[0x0][0x584] ;  /* 0x0001610000047ab9 */ /* 0x000fe40000000800 */
[----:B------:R-:W-:-:S07]  /*11a0*/  IMAD.U32 R90, RZ, RZ, UR4 ;  /* 0x00000004ff5a7e24 */ /* 0x000fce000f8e00ff */
.L_x_15:
[----:B------:R-:W-:-:S13]  /*11b0*/  LOP3.LUT P0, RZ, R3, 0xff, RZ, 0xc0, !PT ;  /* 0x000000ff03ff7812 */ /* 0x000fda000780c0ff */
[----:B------:R-:W-:Y:S05]  /*11c0*/  @!P0 EXIT ;  /* 0x000000000000894d */ /* 0x000fea0003800000 */
[----:B------:R-:W3:Y:S01]  /*11d0*/  LDC R93, c[0x0][0x658] ;  /* 0x00019600ff5d7b82 */ /* 0x000ee20000000800 */
[----:B------:R-:W-:Y:S01]  /*11e0*/  LOP3.LUT R7, R7, 0x1, RZ, 0xc0, !PT ;  /* 0x0000000107077812 */ /* 0x000fe200078ec0ff */
[----:B------:R-:W-:Y:S01]  /*11f0*/  ULDC.64 UR6, c[0x0][0x288] ;  /* 0x0000a20000067ab9 */ /* 0x000fe20000000a00 */
[----:B------:R-:W-:Y:S01]  /*1200*/  SHF.R.U32.HI R3, RZ, 0x2, R95 ;  /* 0x00000002ff037819 */ /* 0x000fe2000001165f */
[----:B------:R-:W-:Y:S01]  /*1210*/  UIADD3 UR4, UR7, 0x3f, URZ ;  /* 0x0000003f07047890 */ /* 0x000fe2000fffe03f */
[----:B------:R-:W-:Y:S01]  /*1220*/  SHF.R.U32.HI R0, RZ, 0x1, R0 ;  /* 0x00000001ff007819 */ /* 0x000fe20000011600 */
[----:B------:R-:W-:Y:S01]  /*1230*/  IMAD.SHL.U32 R88, R7, 0x40, RZ ;  /* 0x0000004007587824 */ /* 0x000fe200078e00ff */
[----:B------:R-:W-:Y:S01]  /*1240*/  LOP3.LUT R3, R3, 0x7, RZ, 0xc0, !PT ;  /* 0x0000000703037812 */ /* 0x000fe200078ec0ff */
[----:B------:R-:W4:Y:S01]  /*1250*/  LDC.64 R8, c[0x0][0x5c8] ;  /* 0x00017200ff087b82 */ /* 0x000f220000000a00 */
[----:B------:R-:W-:Y:S01]  /*1260*/  USHF.R.S32.HI UR5, URZ, 0x1f, UR4 ;  /* 0x0000001f3f057899 */ /* 0x000fe20008011404 */
[----:B------:R-:W-:Y:S01]  /*1270*/  LOP3.LUT R0, R0, 0x30, RZ, 0xc0, !PT ;  /* 0x0000003000007812 */ /* 0x000fe200078ec0ff */
[----:B------:R-:W-:Y:S01]  /*1280*/  IMAD.MOV.U32 R6, RZ, RZ, 0x1 ;  /* 0x00000001ff067424 */ /* 0x000fe200078e00ff */
[--C-:B------:R-:W-:Y:S01]  /*1290*/  LOP3.LUT R88, R88, 0x40, R3.reuse, 0xe2, !PT ;  /* 0x0000004058587812 */ /* 0x100fe200078ee203 */
[----:B------:R-:W-:Y:S01]  /*12a0*/  ULEA.HI UR5, UR5, UR4, URZ, 0x6 ;  /* 0x0000000405057291 */ /* 0x000fe2000f8f303f */
[-C--:B01----:R-:W-:Y:S01]  /*12b0*/  IADD3 R4, RZ, -R0.reuse, -R3 ;  /* 0x80000000ff047210 */ /* 0x083fe20007ffe803 */
[----:B------:R-:W-:Y:S01]  /*12c0*/  IMAD.U32 R5, RZ, RZ, UR6 ;  /* 0x00000006ff057e24 */ /* 0x000fe2000f8e00ff */
[----:B------:R-:W0:Y:S01]  /*12d0*/  LDC R97, c[0x0][0x600] ;  /* 0x00018000ff617b82 */ /* 0x000e220000000800 */
[----:B------:R-:W-:Y:S01]  /*12e0*/  LOP3.LUT R88, R88, R0, RZ, 0xfc, !PT ;  /* 0x0000000058587212 */ /* 0x000fe200078efcff */
[----:B------:R-:W-:Y:S01]  /*12f0*/  IMAD.MOV.U32 R0, RZ, RZ, -0x1 ;  /* 0xffffffffff007424 */ /* 0x000fe200078e00ff */
[----:B------:R-:W-:Y:S01]  /*1300*/  USHF.R.S32.HI UR43, URZ, 0x6, UR5 ;  /* 0x000000063f2b7899 */ /* 0x000fe20008011405 */
[----:B------:R-:W-:Y:S01]  /*1310*/  LOP3.LUT R94, R95, 0x3, RZ, 0xc0, !PT ;  /* 0x000000035f5e7812 */ /* 0x000fe200078ec0ff */
[----:B------:R-:W-:Y:S01]  /*1320*/  IMAD R4, R7, -0x40, R4 ;  /* 0xffffffc007047824 */ /* 0x000fe200078e0204 */
[C---:B------:R-:W-:Y:S01]  /*1330*/  LOP3.LUT R96, R95.reuse, 0x80, RZ, 0xc0, !PT ;  /* 0x000000805f607812 */ /* 0x040fe200078ec0ff */
[----:B------:R-:W-:Y:S01]  /*1340*/  UISETP.LT.AND UP0, UPT, UR43, 0x1, UPT ;  /* 0x000000012b00788c */ /* 0x000fe2000bf01270 */
[-C--:B---3--:R-:W-:Y:S01]  /*1350*/  SHF.L.U32 R0, R0, R93.reuse, RZ ;  /* 0x0000005d00007219 */ /* 0x088fe200000006ff */
[----:B------:R-:W-:Y:S01]  /*1360*/  ULDC UR4, c[0x0][0x284] ;  /* 0x0000a10000047ab9 */ /* 0x000fe20000000800 */
[----:B------:R-:W-:Y:S01]  /*1370*/  IMAD R94, R94, -0x2, R5 ;  /* 0xfffffffe5e5e7824 */ /* 0x000fe200078e0205 */
[----:B------:R-:W-:Y:S01]  /*1380*/  USEL UR44, UR43, 0x1, UP0 ;  /* 0x000000012b2c7887 */ /* 0x000fe20008000000 */
[----:B------:R-:W-:Y:S01]  /*1390*/  SHF.L.U32 R93, R6, R93, RZ ;  /* 0x0000005d065d7219 */ /* 0x000fe200000006ff */
[----:B------:R-:W-:Y:S01]  /*13a0*/  IMAD.SHL.U32 R95, R95, 0x2, RZ ;  /* 0x000000025f5f7824 */ /* 0x000fe200078e00ff */
[----:B------:R-:W-:Y:S01]  /*13b0*/  LOP3.LUT R102, R18, 0x1, RZ, 0xfc, !PT ;  /* 0x0000000112667812 */ /* 0x000fe200078efcff */
[----:B------:R-:W-:Y:S01]  /*13c0*/  VIADD R99, R4, UR4 ;  /* 0x0000000404637c36 */ /* 0x000fe20008000000 */
[C---:B----4-:R-:W-:Y:S01]  /*13d0*/  SHF.L.U64.HI R92, R8.reuse, 0x3, R9 ;  /* 0x00000003085c7819 */ /* 0x050fe20000010209 */
[----:B--2---:R-:W-:Y:S01]  /*13e0*/  IMAD.SHL.U32 R91, R8, 0x8, RZ ;  /* 0x00000008085b7824 */ /* 0x004fe200078e00ff */
[----:B------:R-:W-:Y:S01]  /*13f0*/  SHF.R.U32.HI R96, RZ, 0x7, R96 ;  /* 0x00000007ff607819 */ /* 0x000fe20000011660 */
[----:B------:R-:W-:Y:S01]  /*1400*/  IMAD.MOV.U32 R89, RZ, RZ, RZ ;  /* 0x000000ffff597224 */ /* 0x000fe200078e00ff */
[----:B------:R-:W-:Y:S01]  /*1410*/  LOP3.LUT R98, RZ, R0, RZ, 0x33, !PT ;  /* 0x00000000ff627212 */ /* 0x000fe200078e33ff */
[----:B------:R-:W-:Y:S01]  /*1420*/  UIADD3 UR44, UR43, -UR44, URZ ;  /* 0x8000002c2b2c7290 */ /* 0x000fe2000fffe03f */
[----:B------:R-:W-:Y:S01]  /*1430*/  UMOV UR40, URZ ;  /* 0x0000003f00287c82 */ /* 0x000fe20008000000 */
[----:B0-----:R-:W-:Y:S01]  /*1440*/  VIADD R97, R97, 0xffffffff ;  /* 0xffffffff61617836 */ /* 0x001fe20000000000 */
[----:B------:R-:W-:-:S09]  /*1450*/  UMOV UR41, URZ ;  /* 0x0000003f00297c82 */ /* 0x000fd20008000000 */
.L_x_162:
[----:B0-----:R-:W0:Y:S01]  /*1460*/  SHFL.IDX PT, R0, R96, RZ, 0x1f ;  /* 0x00001fff60007589 */ /* 0x001e2200000e0000 */
[----:B-1----:R-:W1:Y:S01]  /*1470*/  S2UR UR7, SR_CgaCtaId ;  /* 0x00000000000779c3 */ /* 0x002e620000008800 */
[----:B------:R-:W-:Y:S01]  /*1480*/  UMOV UR6, 0x400 ;  /* 0x0000040000067882 */ /* 0x000fe20000000000 */
[----:B0-----:R-:W-:Y:S01]  /*1490*/  R2UR UR4, R0 ;  /* 0x00000000000472ca */ /* 0x001fe200000e0000 */
[----:B-1----:R-:W-:-:S12]  /*14a0*/  ULEA UR6, UR7, UR6, 0x18 ;  /* 0x0000000607067291 */ /* 0x002fd8000f8ec03f */
[----:B------:R-:W-:-:S04]  /*14b0*/  ULEA.HI UR5, UR4, UR4, URZ, 0x1 ;  /* 0x0000000404057291 */ /* 0x000fc8000f8f083f */
[----:B------:R-:W-:-:S04]  /*14c0*/  ULOP3.LUT UR5, UR5, 0x7fffe, URZ, 0xc0, !UPT ;  /* 0x0007fffe05057892 */ /* 0x000fc8000f8ec03f */
[----:B------:R-:W-:-:S03]  /*14d0*/  UIADD3 UR5, UR4, -UR5, URZ ;  /* 0x8000000504057290 */ /* 0x000fc6000fffe03f */
[----:B------:R-:W-:Y:S01]  /*14e0*/  ULDC UR4, c[0x0][0x28c] ;  /* 0x0000a30000047ab9 */ /* 0x000fe20000000800 */
[----:B------:R-:W-:Y:S01]  /*14f0*/  ULEA UR5, UR5, UR6, 0xd ;  /* 0x0000000605057291 */ /* 0x000fe2000f8e683f */
[----:B------:R-:W-:-:S03]  /*1500*/  ISETP.LT.AND P0, PT, RZ, UR4, PT ;  /* 0x00000004ff007c0c */ /* 0x000fc6000bf01270 */
[----:B------:R-:W-:-:S04]  /*1510*/  UIADD3 UR5, UR5, 0x100, URZ ;  /* 0x0000010005057890 */ /* 0x000fc8000fffe03f */
[----:B------:R-:W-:-:S04]  /*1520*/  USHF.R.U32.HI UR5, URZ, 0x4, UR5 ;  /* 0x000000043f057899 */ /* 0x000fc80008011605 */
[----:B------:R-:W-:-:S04]  /*1530*/  ULOP3.LUT UR5, UR5, 0x3fff, URZ, 0xc0, !UPT ;  /* 0x00003fff05057892 */ /* 0x000fc8000f8ec03f */
[----:B------:R-:W-:Y:S01]  /*1540*/  ULOP3.LUT UR45, UR5, 0x10000, URZ, 0xfc, !UPT ;  /* 0x00010000052d7892 */ /* 0x000fe2000f8efc3f */
[----:B--2345:R-:W-:Y:S11]  /*1550*/  @P0 BRA `(.L_x_17) ;  /* 0x0000000000400947 */ /* 0x03cff60003800000 */
[----:B------:R-:W-:Y:S01]  /*1560*/  MOV R0, 0x0 ;  /* 0x0000000000007802 */ /* 0x000fe20000000f00 */
[----:B------:R-:W-:Y:S01]  /*1570*/  ULDC.64 UR4, c[0x4][0x68] ;  /* 0x01001a0000047ab9 */ /* 0x000fe20000000a00 */
[----:B------:R-:W-:Y:S01]  /*1580*/  ULDC.64 UR6, c[0x4][0x8] ;  /* 0x0100020000067ab9 */ /* 0x000fe20000000a00 */
[----:B------:R-:W-:Y:S01]  /*1590*/  IMAD.U32 R4, RZ, RZ, UR4 ;  /* 0x00000004ff047e24 */ /* 0x000fe2000f8e00ff */
[----:B------:R0:W1:Y:S01]  /*15a0*/  LDC.64 R14, c[0x4][R0] ;  /* 0x01000000000e7b82 */ /* 0x0000620000000a00 */
[----:B------:R-:W-:Y:S01]  /*15b0*/  IMAD.U32 R5, RZ, RZ, UR5 ;  /* 0x00000005ff057e24 */ /* 0x000fe2000f8e00ff */
[----:B------:R-:W-:Y:S01]  /*15c0*/  ULDC.64 UR4, c[0x4][0x70] ;  /* 0x01001c0000047ab9 */ /* 0x000fe20000000a00 */
[----:B------:R-:W-:Y:S02]  /*15d0*/  IMAD.U32 R10, RZ, RZ, UR6 ;  /* 0x00000006ff0a7e24 */ /* 0x000fe4000f8e00ff */
[----:B------:R-:W-:Y:S02]  /*15e0*/  IMAD.U32 R6, RZ, RZ, UR4 ;  /* 0x00000004ff067e24 */ /* 0x000fe4000f8e00ff */
[----:B------:R-:W-:-:S02]  /*15f0*/  IMAD.U32 R7, RZ, RZ, UR5 ;  /* 0x00000005ff077e24 */ /* 0x000fc4000f8e00ff */
[----:B------:R-:W-:Y:S02]  /*1600*/  IMAD.U32 R11, RZ, RZ, UR7 ;  /* 0x00000007ff0b7e24 */ /* 0x000fe4000f8e00ff */
[----:B------:R-:W-:Y:S02]  /*1610*/  IMAD.MOV.U32 R8, RZ, RZ, 0x1e1 ;  /* 0x000001e1ff087424 */ /* 0x000fe400078e00ff */
[----:B------:R-:W-:Y:S02]  /*1620*/  IMAD.MOV.U32 R12, RZ, RZ, 0x1 ;  /* 0x00000001ff0c7424 */ /* 0x000fe400078e00ff */
[----:B0-----:R-:W-:-:S07]  /*1630*/  IMAD.MOV.U32 R13, RZ, RZ, RZ ;  /* 0x000000ffff0d7224 */ /* 0x001fce00078e00ff */
[----:B------:R-:W-:-:S07]  /*1640*/  LEPC R20, `(.L_x_17) ;  /* 0x000000001014794e */ /* 0x000fce0000000000 */
[----:B-1---5:R-:W-:Y:S05]  /*1650*/  CALL.ABS.NOINC R14 ;  /* 0x000000000e007343 */ /* 0x022fea0003c00000 */
.L_x_17:
[----:B------:R-:W-:-:S13]  /*1660*/  ISETP.NE.AND P0, PT, R102, 0x3, PT ;  /* 0x000000036600780c */ /* 0x000fda0003f05270 */
[----:B------:R-:W-:Y:S05]  /*1670*/  @!P0 BRA `(.L_x_18) ;  /* 0x0000000000048947 */ /* 0x000fea0003800000 */
[----:B------:R-:W-:Y:S01]  /*1680*/  BPT.TRAP 0x1 ;  /* 0x000000040000795c */ /* 0x000fe20000300000 */
.L_x_18:
[----:B------:R-:W0:Y:S01]  /*1690*/  S2UR UR5, SR_CgaCtaId ;  /* 0x00000000000579c3 */ /* 0x000e220000008800 */
[----:B------:R-:W-:Y:S01]  /*16a0*/  UMOV UR4, 0x400 ;  /* 0x0000040000047882 */ /* 0x000fe20000000000 */
[----:B------:R-:W-:Y:S02]  /*16b0*/  IMAD.U32 R0, RZ, RZ, UR40 ;  /* 0x00000028ff007e24 */ /* 0x000fe4000f8e00ff */
[----:B------:R-:W-:-:S03]  /*16c0*/  IMAD.U32 R3, RZ, RZ, UR41 ;  /* 0x00000029ff037e24 */ /* 0x000fc6000f8e00ff */
[----:B------:R-:W-:Y:S01]  /*16d0*/  SHF.L.U32 R0, R0, 0x1f, RZ ;  /* 0x0000001f00007819 */ /* 0x000fe200000006ff */
[----:B0-----:R-:W-:-:S06]  /*16e0*/  ULEA UR4, UR5, UR4, 0x18 ;  /* 0x0000000405047291 */ /* 0x001fcc000f8ec03f */
[----:B------:R-:W-:-:S04]  /*16f0*/  IMAD.U32 R6, RZ, RZ, UR4 ;  /* 0x00000004ff067e24 */ /* 0x000fc8000f8e00ff */
[----:B------:R-:W-:-:S04]  /*1700*/  IMAD R3, R3, 0x8, R6 ;  /* 0x0000000803037824 */ /* 0x000fc800078e0206 */
[----:B------:R0:W1:Y:S01]  /*1710*/  SYNCS.PHASECHK.TRANS64.TRYWAIT P1, [R3+URZ], R0 ;  /* 0x00000000030075a7 */ /* 0x000062000802017f */
[----:B------:R-:W-:Y:S05]  /*1720*/  @!P0 BRA `(.L_x_19) ;  /* 0x0000000000048947 */ /* 0x000fea0003800000 */
[----:B------:R-:W-:Y:S01]  /*1730*/  BPT.TRAP 0x1 ;  /* 0x000000040000795c */ /* 0x000fe20000300000 */
.L_x_19:
[----:B------:R-:W-:-:S05]  /*1740*/  IMAD.U32 R4, RZ, RZ, UR44 ;  /* 0x0000002cff047e24 */ /* 0x000fca000f8e00ff */
[----:B------:R-:W-:Y:S01]  /*1750*/  ISETP.GE.AND P2, PT, R4, 0x1, PT ;  /* 0x000000010400780c */ /* 0x000fe20003f46270 */
[----:B-1----:R-:W-:-:S12]  /*1760*/  @P1 BRA `(.L_x_20) ;  /* 0x0000000000081947 */ /* 0x002fd80003800000 */
[----:B------:R-:W1:Y:S02]  /*1770*/  SYNCS.PHASECHK.TRANS64.TRYWAIT P1, [R3+URZ], R0 ;  /* 0x00000000030075a7 */ /* 0x000e64000802017f */
[----:B-1----:R-:W-:Y:S05]  /*1780*/  @!P1 BRA `(.L_x_21) ;  /* 0x0000006400589947 */ /* 0x002fea0003800000 */
.L_x_20:
[----:B------:R-:W-:Y:S05]  /*1790*/  WARPSYNC.ALL ;  /* 0x0000000000007948 */ /* 0x000fea0003800000 */
[----:B------:R-:W-:Y:S01]  /*17a0*/  R2UR UR4, R6 ;  /* 0x00000000060472ca */ /* 0x000fe200000e0000 */
[----:B------:R-:W-:Y:S01]  /*17b0*/  ULEA UR5, UR41, UR45, 0xa ;  /* 0x0000002d29057291 */ /* 0x000fe2000f8e503f */
[----:B------:R-:W-:Y:S01]  /*17c0*/  WARPGROUP.ARRIVE ;  /* 0x00000000000079c5 */ /* 0x000fe20000000000 */
[----:B------:R-:W-:Y:S01]  /*17d0*/  UMOV UR9, 0x40000040 ;  /* 0x4000004000097882 */ /* 0x000fe20000000000 */
[----:B------:R-:W-:-:S04]  /*17e0*/  UMOV UR11, 0x40000040 ;  /* 0x40000040000b7882 */ /* 0x000fc80000000000 */
[----:B------:R-:W-:-:S05]  /*17f0*/  UMOV UR8, UR5 ;  /* 0x0000000500087c82 */ /* 0x000fca0008000000 */
[----:B------:R-:W-:-:S04]  /*1800*/  UIADD3 UR4, UR4, 0xc100, URZ ;  /* 0x0000c10004047890 */ /* 0x000fc8000fffe03f */
[----:B------:R-:W-:-:S04]  /*1810*/  USHF.R.U32.HI UR4, URZ, 0x4, UR4 ;  /* 0x000000043f047899 */ /* 0x000fc80008011604 */
[----:B------:R-:W-:-:S04]  /*1820*/  ULOP3.LUT UR4, UR4, 0x3fff, URZ, 0xc0, !UPT ;  /* 0x00003fff04047892 */ /* 0x000fc8000f8ec03f */
[----:B------:R-:W-:-:S04]  /*1830*/  ULOP3.LUT UR4, UR4, 0x10000, URZ, 0xfc, !UPT ;  /* 0x0001000004047892 */ /* 0x000fc8000f8efc3f */
[----:B------:R-:W-:-:S07]  /*1840*/  ULEA UR6, UR41, UR4, 0xa ;  /* 0x0000000429067291 */ /* 0x000fce000f8e503f */
[----:B------:R-:W-:Y:S02]  /*1850*/  UMOV UR10, UR6 ;  /* 0x00000006000a7c82 */ /* 0x000fe40008000000 */
[----:B------:R-:W-:Y:S01]  /*1860*/  HGMMA.64x128x16.F32 R24, gdesc[UR8], RZ, !UPT, gsb0 ;  /* 0x01e00000081879f0 */ /* 0x000fe2000c0008ff */
[----:B------:R-:W-:Y:S02]  /*1870*/  UIADD3 UR8, UR5, 0x2, URZ ;  /* 0x0000000205087890 */ /* 0x000fe4000fffe03f */
[----:B------:R-:W-:Y:S01]  /*1880*/  UIADD3 UR10, UR6, 0x2, URZ ;  /* 0x00000002060a7890 */ /* 0x000fe2000fffe03f */
[----:B------:R-:W-:Y:S01]  /*1890*/  UMOV UR9, 0x40000040 ;  /* 0x4000004000097882 */ /* 0x000fe20000000000 */
[----:B------:R-:W-:Y:S01]  /*18a0*/  UMOV UR11, 0x40000040 ;  /* 0x40000040000b7882 */ /* 0x000fe20000000000 */
[----:B------:R-:W-:Y:S02]  /*18b0*/  WARPGROUP.DEPBAR.LE gsb0, 0x0 ;  /* 0x00008000000079c5 */ /* 0x000fe40000010000 */
[----:B------:R-:W-:-:S06]  /*18c0*/  WARPGROUP.ARRIVE ;  /* 0x00000000000079c5 */ /* 0x000fcc0000000000 */
[----:B------:R-:W-:Y:S01]  /*18d0*/  HGMMA.64x128x16.F32 R24, gdesc[UR8], R24, gsb0 ;  /* 0x01e00000081879f0 */ /* 0x000fe20008000818 */
        /* <DEDUP_REMOVED lines=13> */
[----:B------:R-:W-:Y:S03]  /*19b0*/  HGMMA.64x128x16.F32 R24, gdesc[UR8], R24, gsb0 ;  /* 0x01e00000081879f0 */ /* 0x000fe60008000818 */
[----:B------:R-:W-:Y:S02]  /*19c0*/  WARPGROUP.DEPBAR.LE gsb0, 0x0 ;  /* 0x00008000000079c5 */ /* 0x000fe40000010000 */
[----:B------:R-:W-:Y:S05]  /*19d0*/  @!P2 BRA `(.L_x_22) ;  /* 0x000000040028a947 */ /* 0x000fea0003800000 */
[----:B------:R-:W-:Y:S01]  /*19e0*/  UIADD3 UR5, UR41, 0x1, URZ ;  /* 0x0000000129057890 */ /* 0x000fe2000fffe03f */
[----:B01----:R-:W-:Y:S02]  /*19f0*/  IMAD.U32 R0, RZ, RZ, UR44 ;  /* 0x0000002cff007e24 */ /* 0x003fe4000f8e00ff */
[----:B------:R-:W-:Y:S01]  /*1a00*/  IMAD.U32 R3, RZ, RZ, UR41 ;  /* 0x00000029ff037e24 */ /* 0x000fe2000f8e00ff */
[----:B------:R-:W-:-:S04]  /*1a10*/  UISETP.NE.AND UP0, UPT, UR5, 0x3, UPT ;  /* 0x000000030500788c */ /* 0x000fc8000bf05270 */
[----:B------:R-:W-:Y:S02]  /*1a20*/  USEL UR6, URZ, 0x1, UP0 ;  /* 0x000000013f067887 */ /* 0x000fe40008000000 */
[----:B------:R-:W-:Y:S02]  /*1a30*/  USEL UR5, UR5, URZ, UP0 ;  /* 0x0000003f05057287 */ /* 0x000fe40008000000 */
[----:B------:R-:W-:-:S06]  /*1a40*/  ULOP3.LUT UR6, UR40, UR6, URZ, 0x3c, !UPT ;  /* 0x0000000628067292 */ /* 0x000fcc000f8e3c3f */
[----:B------:R-:W-:-:S07]  /*1a50*/  IMAD.U32 R7, RZ, RZ, UR6 ;  /* 0x00000006ff077e24 */ /* 0x000fce000f8e00ff */
.L_x_29:
[----:B------:R-:W-:Y:S05]  /*1a60*/  @!P0 BRA `(.L_x_23) ;  /* 0x0000000000048947 */ /* 0x000fea0003800000 */
[----:B------:R-:W-:Y:S01]  /*1a70*/  BPT.TRAP 0x1 ;  /* 0x000000040000795c */ /* 0x000fe20000300000 */
.L_x_23:
[----:B------:R-:W0:Y:S01]  /*1a80*/  S2UR UR7, SR_CgaCtaId ;  /* 0x00000000000779c3 */ /* 0x000e220000008800 */
[----:B------:R-:W-:Y:S01]  /*1a90*/  UMOV UR6, 0x400 ;  /* 0x0000040000067882 */ /* 0x000fe20000000000 */
[----:B------:R-:W-:Y:S01]  /*1aa0*/  IMAD.U32 R5, RZ, RZ, UR5 ;  /* 0x00000005ff057e24 */ /* 0x000fe2000f8e00ff */
[----:B------:R-:W-:Y:S01]  /*1ab0*/  SHF.L.U32 R4, R7, 0x1f, RZ ;  /* 0x0000001f07047819 */ /* 0x000fe200000006ff */
[----:B0-----:R-:W-:-:S06]  /*1ac0*/  ULEA UR6, UR7, UR6, 0x18 ;  /* 0x0000000607067291 */ /* 0x001fcc000f8ec03f */
[----:B------:R-:W-:-:S04]  /*1ad0*/  IMAD.U32 R6, RZ, RZ, UR6 ;  /* 0x00000006ff067e24 */ /* 0x000fc8000f8e00ff */
[----:B------:R-:W-:-:S04]  /*1ae0*/  IMAD R5, R5, 0x8, R6 ;  /* 0x0000000805057824 */ /* 0x000fc800078e0206 */
[----:B------:R0:W1:Y:S01]  /*1af0*/  SYNCS.PHASECHK.TRANS64.TRYWAIT P1, [R5+URZ], R4 ;  /* 0x00000004050075a7 */ /* 0x000062000802017f */
[----:B------:R-:W-:Y:S05]  /*1b00*/  @!P0 BRA `(.L_x_24) ;  /* 0x0000000000048947 */ /* 0x000fea0003800000 */
[----:B------:R-:W-:Y:S01]  /*1b10*/  BPT.TRAP 0x1 ;  /* 0x000000040000795c */ /* 0x000fe20000300000 */
.L_x_24:
[----:B-1----:R-:W-:Y:S05]  /*1b20*/  @P1 BRA `(.L_x_25) ;  /* 0x0000000000081947 */ /* 0x002fea0003800000 */
[----:B------:R-:W1:Y:S02]  /*1b30*/  SYNCS.PHASECHK.TRANS64.TRYWAIT P1, [R5+URZ], R4 ;  /* 0x00000004050075a7 */ /* 0x000e64000802017f */
[----:B-1----:R-:W-:Y:S05]  /*1b40*/  @!P1 BRA `(.L_x_26) ;  /* 0x00000060007c9947 */ /* 0x002fea0003800000 */
.L_x_25:
[----:B------:R-:W-:Y:S01]  /*1b50*/  ULEA UR6, UR5, UR45, 0xa ;  /* 0x0000002d05067291 */ /* 0x000fe2000f8e503f */
[----:B------:R-:W-:Y:S01]  /*1b60*/  WARPGROUP.ARRIVE ;  /* 0x00000000000079c5 */ /* 0x000fe20000000000 */
[----:B------:R-:W-:Y:S01]  /*1b70*/  ULEA UR7, UR5, UR4, 0xa ;  /* 0x0000000405077291 */ /* 0x000fe2000f8e503f */
[----:B------:R-:W-:Y:S01]  /*1b80*/  UMOV UR9, 0x40000040 ;  /* 0x4000004000097882 */ /* 0x000fe20000000000 */
[----:B------:R-:W-:-:S03]  /*1b90*/  UMOV UR11, 0x40000040 ;  /* 0x40000040000b7882 */ /* 0x000fc60000000000 */
[----:B------:R-:W-:Y:S02]  /*1ba0*/  UMOV UR8, UR6 ;  /* 0x0000000600087c82 */ /* 0x000fe40008000000 */
[----:B------:R-:W-:Y:S02]  /*1bb0*/  UMOV UR10, UR7 ;  /* 0x00000007000a7c82 */ /* 0x000fe40008000000 */
[----:B------:R-:W-:Y:S01]  /*1bc0*/  HGMMA.64x128x16.F32 R24, gdesc[UR8], R24, gsb0 ;  /* 0x01e00000081879f0 */ /* 0x000fe20008000818 */
[----:B------:R-:W-:Y:S02]  /*1bd0*/  UIADD3 UR8, UR6, 0x2, URZ ;  /* 0x0000000206087890 */ /* 0x000fe4000fffe03f */
[----:B------:R-:W-:Y:S01]  /*1be0*/  UIADD3 UR10, UR7, 0x2, URZ ;  /* 0x00000002070a7890 */ /* 0x000fe2000fffe03f */
[----:B------:R-:W-:Y:S01]  /*1bf0*/  UMOV UR9, 0x40000040 ;  /* 0x4000004000097882 */ /* 0x000fe20000000000 */
[----:B------:R-:W-:Y:S01]  /*1c00*/  UMOV UR11, 0x40000040 ;  /* 0x40000040000b7882 */ /* 0x000fe20000000000 */
[----:B------:R-:W-:-:S02]  /*1c10*/  WARPGROUP.DEPBAR.LE gsb0, 0x0 ;  /* 0x00008000000079c5 */ /* 0x000fc40000010000 */
        /* <DEDUP_REMOVED lines=18> */
[----:B------:R-:W-:Y:S01]  /*1d40*/  BPT.TRAP 0x1 ;  /* 0x000000040000795c */ /* 0x000fe20000300000 */
.L_x_27:
[----:B------:R-:W-:-:S13]  /*1d50*/  ISETP.NE.AND P1, PT, R22, RZ, PT ;  /* 0x000000ff1600720c */ /* 0x000fda0003f25270 */
[----:B01----:R-:W-:-:S04]  /*1d60*/  @P1 IMAD R4, R3, 0x8, R6 ;  /* 0x0000000803041824 */ /* 0x003fc800078e0206 */
[----:B------:R-:W-:-:S05]  /*1d70*/  @P1 VIADD R4, R4, 0x18 ;  /* 0x0000001804041836 */ /* 0x000fca0000000000 */
[----:B------:R-:W-:-:S04]  /*1d80*/  @P1 PRMT R4, R19, 0x654, R4 ;  /* 0x0000065413041816 */ /* 0x000fc80000000004 */
[----:B------:R0:W-:Y:S01]  /*1d90*/  @P1 SYNCS.ARRIVE.TRANS64.RED.A1T0 RZ, [R4+URZ], RZ ;  /* 0x000000ff04ff19a7 */ /* 0x0001e2000810043f */
[----:B------:R-:W-:-:S13]  /*1da0*/  ISETP.GT.U32.AND P1, PT, R18, 0x1, PT ;  /* 0x000000011200780c */ /* 0x000fda0003f24070 */
[----:B0-----:R-:W-:Y:S05]  /*1db0*/  @P1 BRA `(.L_x_28) ;  /* 0x0000000000041947 */ /* 0x001fea0003800000 */
[----:B------:R-:W-:Y:S01]  /*1dc0*/  BPT.TRAP 0x1 ;  /* 0x000000040000795c */ /* 0x000fe20000300000 */
.L_x_28:
[----:B------:R-:W-:Y:S01]  /*1dd0*/  UIADD3 UR5, UR5, 0x1, URZ ;  /* 0x0000000105057890 */ /* 0x000fe2000fffe03f */
[C---:B------:R-:W-:Y:S01]  /*1de0*/  ISETP.GT.AND P2, PT, R0.reuse, 0x1, PT ;  /* 0x000000010000780c */ /* 0x040fe20003f44270 */
[----:B------:R-:W-:Y:S02]  /*1df0*/  VIADD R3, R3, 0x1 ;  /* 0x0000000103037836 */ /* 0x000fe40000000000 */
[----:B------:R-:W-:Y:S01]  /*1e00*/  UISETP.NE.AND UP0, UPT, UR5, 0x3, UPT ;  /* 0x000000030500788c */ /* 0x000fe2000bf05270 */
[----:B------:R-:W-:Y:S02]  /*1e10*/  VIADD R0, R0, 0xffffffff ;  /* 0xffffffff00007836 */ /* 0x000fe40000000000 */
[C---:B------:R-:W-:Y:S01]  /*1e20*/  ISETP.NE.AND P1, PT, R3.reuse, 0x3, PT ;  /* 0x000000030300780c */ /* 0x040fe20003f25270 */
[----:B------:R-:W-:Y:S02]  /*1e30*/  USEL UR6, URZ, 0x1, UP0 ;  /* 0x000000013f067887 */ /* 0x000fe40008000000 */
[----:B------:R-:W-:Y:S01]  /*1e40*/  USEL UR5, UR5, URZ, UP0 ;  /* 0x0000003f05057287 */ /* 0x000fe20008000000 */
[----:B------:R-:W-:-:S03]  /*1e50*/  SEL R3, R3, RZ, P1 ;  /* 0x000000ff03037207 */ /* 0x000fc60000800000 */
[----:B------:R-:W-:Y:S01]  /*1e60*/  LOP3.LUT R7, R7, UR6, RZ, 0x3c, !PT ;  /* 0x0000000607077c12 */ /* 0x000fe2000f8e3cff */
[----:B------:R-:W-:Y:S07]  /*1e70*/  @P2 BRA `(.L_x_29) ;  /* 0xfffffff800f82947 */ /* 0x000fee000383ffff */
.L_x_22:
[----:B01----:R-:W0:Y:S02]  /*1e80*/  LDC R0, c[0x0][0x28c] ;  /* 0x0000a300ff007b82 */ /* 0x003e240000000800 */
[----:B0-----:R-:W-:-:S13]  /*1e90*/  ISETP.GE.AND P1, PT, R0, 0x1, PT ;  /* 0x000000010000780c */ /* 0x001fda0003f26270 */
[----:B------:R-:W-:Y:S05]  /*1ea0*/  @!P1 BRA `(.L_x_30) ;  /* 0x0000000000449947 */ /* 0x000fea0003800000 */
[----:B------:R-:W-:Y:S05]  /*1eb0*/  @!P0 BRA `(.L_x_31) ;  /* 0x0000000000048947 */ /* 0x000fea0003800000 */
[----:B------:R-:W-:Y:S01]  /*1ec0*/  BPT.TRAP 0x1 ;  /* 0x000000040000795c */ /* 0x000fe20000300000 */
.L_x_31:
[----:B------:R-:W-:-:S13]  /*1ed0*/  ISETP.NE.AND P0, PT, R22, RZ, PT ;  /* 0x000000ff1600720c */ /* 0x000fda0003f05270 */
[----:B------:R-:W-:-:S05]  /*1ee0*/  VOTEU.ANY UP0, P0 ;  /* 0x00000000003f7886 */ /* 0x000fca0000000100 */
[----:B------:R-:W-:-:S06]  /*1ef0*/  @UP0 UIADD3 UR4, UR44, UR41, URZ ;  /* 0x000000292c040290 */ /* 0x000fcc000fffe03f */
[----:B------:R-:W-:Y:S02]  /*1f00*/  IMAD.U32 R4, RZ, RZ, UR4 ;  /* 0x00000004ff047e24 */ /* 0x000fe4000f8e00ff */
[----:B------:R-:W-:Y:S02]  /*1f10*/  IMAD.U32 R3, RZ, RZ, UR4 ;  /* 0x00000004ff037e24 */ /* 0x000fe4000f8e00ff */
[----:B------:R-:W-:-:S05]  /*1f20*/  @P0 IMAD.WIDE.U32 R4, R4, -0x55555555, RZ ;  /* 0xaaaaaaab04040825 */ /* 0x000fca00078e00ff */
[----:B------:R-:W-:-:S05]  /*1f30*/  @P0 SHF.R.U32.HI R0, RZ, 0x1, R5 ;  /* 0x00000001ff000819 */ /* 0x000fca0000011605 */
[----:B------:R-:W-:-:S04]  /*1f40*/  @P0 IMAD R0, R0, -0x3, R3 ;  /* 0xfffffffd00000824 */ /* 0x000fc800078e0203 */
[----:B------:R-:W-:-:S04]  /*1f50*/  @P0 IMAD R0, R0, 0x8, R6 ;  /* 0x0000000800000824 */ /* 0x000fc800078e0206 */
[----:B------:R-:W-:-:S05]  /*1f60*/  @P0 VIADD R0, R0, 0x18 ;  /* 0x0000001800000836 */ /* 0x000fca0000000000 */
[----:B------:R-:W-:-:S04]  /*1f70*/  @P0 PRMT R0, R19, 0x654, R0 ;  /* 0x0000065413000816 */ /* 0x000fc80000000000 */
[----:B------:R0:W-:Y:S01]  /*1f80*/  @P0 SYNCS.ARRIVE.TRANS64.RED.A1T0 RZ, [R0+URZ], RZ ;  /* 0x000000ff00ff09a7 */ /* 0x0001e2000810043f */
[----:B------:R-:W-:-:S13]  /*1f90*/  ISETP.GT.U32.AND P0, PT, R18, 0x1, PT ;  /* 0x000000011200780c */ /* 0x000fda0003f04070 */
[----:B0-----:R-:W-:Y:S05]  /*1fa0*/  @P0 BRA `(.L_x_30) ;  /* 0x0000000000040947 */ /* 0x001fea0003800000 */
[----:B------:R-:W-:Y:S01]  /*1fb0*/  BPT.TRAP 0x1 ;  /* 0x000000040000795c */ /* 0x000fe20000300000 */
.L_x_30:
[----:B------:R-:W-:Y:S01]  /*1fc0*/  IMAD.SHL.U32 R100, R100, 0x80, RZ ;  /* 0x0000008064647824 */ /* 0x000fe200078e00ff */
[----:B------:R-:W-:Y:S01]  /*1fd0*/  UIADD3 UR41, UR43, UR41, URZ ;  /* 0x000000292b297290 */ /* 0x000fe2000fffe03f */
[----:B------:R-:W-:Y:S01]  /*1fe0*/  SHF.R.S32.HI R11, RZ, 0x1f, R101 ;  /* 0x0000001fff0b7819 */ /* 0x000fe20000011465 */
[----:B------:R-:W-:Y:S01]  /*1ff0*/  UISETP.GE.U32.AND UP1, UPT, UR43, 0x3, UPT ;  /* 0x000000032b00788c */ /* 0x000fe2000bf26070 */
[----:B------:R-:W-:Y:S01]  /*2000*/  IMAD.SHL.U32 R6, R103, 0x80, RZ ;  /* 0x0000008067067824 */ /* 0x000fe200078e00ff */
[----:B------:R-:W-:Y:S01]  /*2010*/  ULDC UR7, c[0x0][0x288] ;  /* 0x0000a20000077ab9 */ /* 0x000fe20000000800 */
[C---:B------:R-:W-:Y:S01]  /*2020*/  LOP3.LUT R8, R100.reuse, 0x6, R95, 0xf8, !PT ;  /* 0x0000000664087812 */ /* 0x040fe200078ef85f */
[----:B------:R-:W-:Y:S01]  /*2030*/  UISETP.GT.U32.AND UP0, UPT, UR41, 0x2, UPT ;  /* 0x000000022900788c */ /* 0x000fe2000bf04070 */
[----:B------:R-:W-:Y:S01]  /*2040*/  ISETP.GE.AND P0, PT, R100, UR7, PT ;  /* 0x0000000764007c0c */ /* 0x000fe2000bf06270 */
[----:B------:R-:W-:Y:S01]  /*2050*/  ULDC.64 UR4, c[0x0][0x5d0] ;  /* 0x0001740000047ab9 */ /* 0x000fe20000000a00 */
[--C-:B------:R-:W-:Y:S01]  /*2060*/  SHF.R.S32.HI R9, RZ, 0x1f, R8.reuse ;  /* 0x0000001fff097819 */ /* 0x100fe20000011408 */
[----:B------:R-:W-:Y:S01]  /*2070*/  ULDC UR10, c[0x0][0x284] ;  /* 0x0000a100000a7ab9 */ /* 0x000fe20000000800 */
[----:B------:R-:W-:Y:S01]  /*2080*/  IMAD R0, R11, UR4, RZ ;  /* 0x000000040b007c24 */ /* 0x000fe2000f8e02ff */
[----:B------:R-:W-:Y:S01]  /*2090*/  UISETP.LT.U32.AND UP0, UPT, UR43, 0x3, UP0 ;  /* 0x000000032b00788c */ /* 0x000fe20008701070 */
[----:B------:R-:W-:Y:S01]  /*20a0*/  ISETP.GE.OR P0, PT, R6, UR10, P0 ;  /* 0x0000000a06007c0c */ /* 0x000fe20008706670 */
[----:B------:R-:W-:Y:S01]  /*20b0*/  IMAD.WIDE.U32 R4, R101, UR4, R8 ;  /* 0x0000000465047c25 */ /* 0x000fe2000f8e0008 */
[----:B------:R-:W-:Y:S01]  /*20c0*/  ULDC.64 UR8, c[0x0][0x5c8] ;  /* 0x0001720000087ab9 */ /* 0x000fe20000000a00 */
[----:B------:R-:W-:-:S02]  /*20d0*/  USEL UR6, URZ, 0x1, !UP0 ;  /* 0x000000013f067887 */ /* 0x000fc4000c000000 */
[----:B------:R-:W-:Y:S01]  /*20e0*/  IMAD R3, R101, UR5, R0 ;  /* 0x0000000565037c24 */ /* 0x000fe2000f8e0200 */
[----:B------:R-:W-:Y:S01]  /*20f0*/  @UP1 UIMAD.WIDE.U32 UR4, UR41, -0x55555555, URZ ;  /* 0xaaaaaaab290418a5 */ /* 0x000fe2000f8e003f */
[----:B------:R-:W-:Y:S01]  /*2100*/  IMAD.WIDE R104, R103, 0x80, R88 ;  /* 0x0000008067687825 */ /* 0x000fe200078e0258 */
[----:B------:R-:W-:Y:S02]  /*2110*/  ULOP3.LUT UR40, UR40, UR6, URZ, 0x3c, !UPT ;  /* 0x0000000628287292 */ /* 0x000fe4000f8e3c3f */
[----:B------:R-:W-:Y:S01]  /*2120*/  @UP1 USHF.R.U32.HI UR4, URZ, 0x1, UR5 ;  /* 0x000000013f041899 */ /* 0x000fe20008011605 */
[----:B------:R-:W-:Y:S02]  /*2130*/  IMAD.IADD R5, R5, 0x1, R3 ;  /* 0x0000000105057824 */ /* 0x000fe400078e0203 */
[----:B------:R-:W-:Y:S01]  /*2140*/  IMAD R3, R105, UR8, RZ ;  /* 0x0000000869037c24 */ /* 0x000fe2000f8e02ff */
[----:B------:R-:W-:Y:S01]  /*2150*/  @UP1 ULOP3.LUT UR40, UR40, 0x1, UR4, 0x78, !UPT ;  /* 0x0000000128281892 */ /* 0x000fe2000f8e7804 */
[----:B------:R-:W-:-:S04]  /*2160*/  IMAD.WIDE.U32 R106, R104, UR8, R4 ;  /* 0x00000008686a7c25 */ /* 0x000fc8000f8e0004 */
[----:B------:R-:W-:Y:S02]  /*2170*/  IMAD R7, R104, UR9, R3 ;  /* 0x0000000968077c24 */ /* 0x000fe4000f8e0203 */
[----:B------:R-:W-:Y:S01]  /*2180*/  IMAD.MOV.U32 R0, RZ, RZ, -0x1 ;  /* 0xffffffffff007424 */ /* 0x000fe200078e00ff */
[----:B------:R-:W-:Y:S06]  /*2190*/  @P0 BRA `(.L_x_32) ;  /* 0x00000040001c0947 */ /* 0x000fec0003800000 */
[----:B-----5:R-:W-:Y:S01]  /*21a0*/  FSETP.NEU.AND P0, PT, R90, RZ, PT ;  /* 0x000000ff5a00720b */ /* 0x020fe20003f0d000 */
[----:B------:R-:W-:Y:S01]  /*21b0*/  IMAD.IADD R4, R94, 0x1, -R100 ;  /* 0x000000015e047824 */ /* 0x000fe200078e0a64 */
[----:B------:R-:W-:Y:S01]  /*21c0*/  BSSY B0, `(.L_x_32) ;  /* 0x0000404000007945 */ /* 0x000fe20003800000 */
[----:B------:R-:W-:Y:S02]  /*21d0*/  IMAD.IADD R3, R99, 0x1, -R6 ;  /* 0x0000000163037824 */ /* 0x000fe400078e0a06 */
[----:B------:R-:W-:Y:S01]  /*21e0*/  IMAD.IADD R103, R107, 0x1, R7 ;  /* 0x000000016b677824 */ /* 0x000fe200078e0207 */
[----:B------:R-:W-:-:S04]  /*21f0*/  ISETP.GT.AND P2, PT, R4, RZ, PT ;  /* 0x000000ff0400720c */ /* 0x000fc80003f44270 */
[----:B------:R-:W-:-:S03]  /*2200*/  ISETP.GT.AND P1, PT, R3, RZ, P2 ;  /* 0x000000ff0300720c */ /* 0x000fc60001724270 */
[----:B------:R-:W-:Y:S10]  /*2210*/  @!P0 BRA `(.L_x_33) ;  /* 0x0000002c00288947 */ /* 0x000ff40003800000 */
[----:B------:R-:W0:Y:S01]  /*2220*/  LDC.64 R110, c[0x0][0x5b8] ;  /* 0x00016e00ff6e7b82 */ /* 0x000e220000000a00 */
[----:B------:R-:W-:-:S07]  /*2230*/  ULDC.64 UR4, c[0x0][0x5c0] ;  /* 0x0001700000047ab9 */ /* 0x000fce0000000a00 */
[----:B------:R-:W1:Y:S08]  /*2240*/  LDC.64 R112, c[0x0][0x5b0] ;  /* 0x00016c00ff707b82 */ /* 0x000e700000000a00 */
[----:B------:R-:W2:Y:S01]  /*2250*/  LDC.64 R114, c[0x0][0x5a8] ;  /* 0x00016a00ff727b82 */ /* 0x000ea20000000a00 */
[-C--:B0-----:R-:W-:Y:S02]  /*2260*/  IMAD R6, R11, R110.reuse, RZ ;  /* 0x0000006e0b067224 */ /* 0x081fe400078e02ff */
[----:B------:R-:W-:-:S04]  /*2270*/  IMAD.WIDE.U32 R108, R101, R110, R8 ;  /* 0x0000006e656c7225 */ /* 0x000fc800078e0008 */
[----:B------:R-:W-:Y:S02]  /*2280*/  IMAD R107, R101, R111, R6 ;  /* 0x0000006f656b7224 */ /* 0x000fe400078e0206 */
[-C--:B-1----:R-:W-:Y:S02]  /*2290*/  IMAD R5, R105, R112.reuse, RZ ;  /* 0x0000007069057224 */ /* 0x082fe400078e02ff */
[----:B------:R-:W-:Y:S02]  /*22a0*/  IMAD.IADD R13, R109, 0x1, R107 ;  /* 0x000000016d0d7824 */ /* 0x000fe400078e026b */
[----:B------:R-:W-:Y:S02]  /*22b0*/  IMAD.MOV.U32 R12, RZ, RZ, R108 ;  /* 0x000000ffff0c7224 */ /* 0x000fe400078e006c */
[C---:B------:R-:W-:Y:S02]  /*22c0*/  IMAD R111, R104.reuse, R113, R5 ;  /* 0x00000071686f7224 */ /* 0x040fe400078e0205 */
[----:B------:R-:W-:-:S04]  /*22d0*/  IMAD.WIDE.U32 R6, R104, R112, R12 ;  /* 0x0000007068067225 */ /* 0x000fc800078e000c */
[----:B------:R-:W-:Y:S01]  /*22e0*/  IMAD.IADD R5, R7, 0x1, R111 ;  /* 0x0000000107057824 */ /* 0x000fe200078e026f */
[----:B--2---:R-:W-:-:S04]  /*22f0*/  LEA R14, P0, R6, R114, 0x1 ;  /* 0x00000072060e7211 */ /* 0x004fc800078008ff */
[----:B------:R-:W-:-:S05]  /*2300*/  LEA.HI.X R15, R6, R115, R5, 0x1, P0 ;  /* 0x00000073060f7211 */ /* 0x000fca00000f0c05 */
[----:B------:R0:W2:Y:S01]  /*2310*/  @P1 LDG.E.LTC128B.U16 R5, desc[UR38][R14.64] ;  /* 0x000000260e051981 */ /* 0x0000a2000c1e1520 */
[----:B------:R-:W-:Y:S01]  /*2320*/  LEA R10, P0, R106, UR4, 0x1 ;  /* 0x000000046a0a7c11 */ /* 0x000fe2000f8008ff */
[----:B------:R-:W-:Y:S01]  /*2330*/  IMAD.WIDE.U32 R6, R104, R112, R8 ;  /* 0x0000007068067225 */ /* 0x000fe200078e0008 */
[----:B------:R-:W-:Y:S03]  /*2340*/  BSSY B1, `(.L_x_34) ;  /* 0x0000012000017945 */ /* 0x000fe60003800000 */
[----:B------:R-:W-:Y:S02]  /*2350*/  IMAD.IADD R7, R111, 0x1, R7 ;  /* 0x000000016f077824 */ /* 0x000fe400078e0207 */
[----:B------:R-:W-:Y:S01]  /*2360*/  IMAD.WIDE.U32 R20, R101, R110, R6 ;  /* 0x0000006e65147225 */ /* 0x000fe200078e0006 */
[----:B0-----:R-:W-:-:S03]  /*2370*/  SHF.L.U64.HI R15, R112, 0x3, R113 ;  /* 0x00000003700f7819 */ /* 0x001fc60000010271 */
[----:B------:R-:W-:Y:S01]  /*2380*/  IMAD.IADD R7, R107, 0x1, R21 ;  /* 0x000000016b077824 */ /* 0x000fe200078e0215 */
[----:B------:R-:W-:Y:S01]  /*2390*/  LEA R6, P4, R20, R114, 0x1 ;  /* 0x0000007214067211 */ /* 0x000fe200078808ff */
[----:B------:R-:W-:-:S03]  /*23a0*/  IMAD.SHL.U32 R14, R112, 0x8, RZ ;  /* 0x00000008700e7824 */ /* 0x000fc600078e00ff */
[----:B------:R-:W-:Y:S01]  /*23b0*/  LEA.HI.X R7, R20, R115, R7, 0x1, P4 ;  /* 0x0000007314077211 */ /* 0x000fe200020f0c07 */
[----:B--2---:R-:W-:-:S05]  /*23c0*/  HADD2.F32 R11, -RZ, R5.H0_H0 ;  /* 0x20000005ff0b7230 */ /* 0x004fca0000004100 */
[----:B------:R-:W-:-:S04]  /*23d0*/  FMUL R11, R11, R90 ;  /* 0x0000005a0b0b7220 */ /* 0x000fc80000400000 */
[----:B------:R-:W-:Y:S01]  /*23e0*/  FFMA R24, R24, R23, R11 ;  /* 0x0000001718187223 */ /* 0x000fe2000000000b */
[----:B------:R-:W-:Y:S02]  /*23f0*/  LEA.HI.X R11, R106, UR5, R103, 0x1, P0 ;  /* 0x000000056a0b7c11 */ /* 0x000fe400080f0c67 */
[----:B------:R-:W-:Y:S02]  /*2400*/  ISETP.GT.AND P0, PT, R4, 0x1, PT ;  /* 0x000000010400780c */ /* 0x000fe40003f04270 */
[----:B------:R-:W-:Y:S02]  /*2410*/  F2FP.F16.F32.PACK_AB R24, RZ, R24 ;  /* 0x00000018ff18723e */ /* 0x000fe400000000ff */
[----:B------:R-:W-:-:S03]  /*2420*/  ISETP.GT.AND P3, PT, R3, RZ, P0 ;  /* 0x000000ff0300720c */ /* 0x000fc60000764270 */
[----:B------:R0:W-:Y:S10]  /*2430*/  @P1 STG.E.U16 desc[UR38][R10.64], R24 ;  /* 0x000000180a001986 */ /* 0x0001f4000c101526 */
[----:B------:R-:W-:Y:S05]  /*2440*/  @!P3 BRA `(.L_x_35) ;  /* 0x000000000004b947 */ /* 0x000fea0003800000 */
[----:B------:R1:W5:Y:S02]  /*2450*/  LDG.E.LTC128B.U16 R5, desc[UR38][R6.64+0x2] ;  /* 0x0000022606057981 */ /* 0x000364000c1e1520 */
.L_x_35:
[----:B------:R-:W-:Y:S05]  /*2460*/  BSYNC B1 ;  /* 0x0000000000017941 */ /* 0x000fea0003800000 */
.L_x_34:
[----:B-----5:R-:W-:Y:S01]  /*2470*/  HADD2.F32 R103, -RZ, R5.H0_H0 ;  /* 0x20000005ff677230 */ /* 0x020fe20000004100 */
[----:B------:R-:W-:Y:S01]  /*2480*/  ISETP.GT.AND P2, PT, R3, 0x8, P2 ;  /* 0x000000080300780c */ /* 0x000fe20001744270 */
[----:B------:R-:W-:Y:S01]  /*2490*/  IMAD.WIDE.U32 R20, R104, R112, R14 ;  /* 0x0000007068147225 */ /* 0x000fe200078e000e */
[----:B0-----:R-:W-:-:S03]  /*24a0*/  PRMT R24, R5, 0x7610, R24 ;  /* 0x0000761005187816 */ /* 0x001fc60000000018 */
[----:B------:R-:W-:Y:S01]  /*24b0*/  FMUL R12, R103, R90 ;  /* 0x0000005a670c7220 */ /* 0x000fe20000400000 */
[----:B------:R-:W-:Y:S01]  /*24c0*/  IMAD.IADD R111, R111, 0x1, R21 ;  /* 0x000000016f6f7824 */ /* 0x000fe200078e0215 */
[----:B------:R-:W-:Y:S02]  /*24d0*/  IADD3 R108, P1, R108, R20, RZ ;  /* 0x000000146c6c7210 */ /* 0x000fe40007f3e0ff */
[----:B------:R-:W-:-:S03]  /*24e0*/  FFMA R12, R25, R23, R12 ;  /* 0x00000017190c7223 */ /* 0x000fc6000000000c */
[----:B------:R-:W-:Y:S01]  /*24f0*/  IMAD.X R13, R111, 0x1, R13, P1 ;  /* 0x000000016f0d7824 */ /* 0x000fe200008e060d */
[C---:B------:R-:W-:Y:S02]  /*2500*/  LEA R14, P1, R108.reuse, R114, 0x1 ;  /* 0x000000726c0e7211 */ /* 0x040fe400078208ff */
[----:B------:R-:W-:Y:S02]  /*2510*/  F2FP.F16.F32.PACK_AB R12, RZ, R12 ;  /* 0x0000000cff0c723e */ /* 0x000fe400000000ff */
[----:B------:R-:W-:Y:S02]  /*2520*/  LEA.HI.X R15, R108, R115, R13, 0x1, P1 ;  /* 0x000000736c0f7211 */ /* 0x000fe400008f0c0d */
[----:B------:R-:W-:-:S05]  /*2530*/  PRMT R21, R12, 0x7610, R21 ;  /* 0x000076100c157816 */ /* 0x000fca0000000015 */
[----:B------:R0:W-:Y:S04]  /*2540*/  @P3 STG.E.U16 desc[UR38][R10.64+0x2], R21 ;  /* 0x000002150a003986 */ /* 0x0001e8000c101526 */
[----:B------:R-:W2:Y:S01]  /*2550*/  @P2 LDG.E.LTC128B.U16 R24, desc[UR38][R14.64] ;  /* 0x000000260e182981 */ /* 0x000ea2000c1e1520 */
[----:B------:R-:W-:Y:S01]  /*2560*/  IADD3 R20, P1, R8, R20, RZ ;  /* 0x0000001408147210 */ /* 0x000fe20007f3e0ff */
[----:B------:R-:W-:Y:S01]  /*2570*/  BSSY B1, `(.L_x_36) ;  /* 0x0000011000017945 */ /* 0x000fe20003800000 */
[----:B------:R-:W-:Y:S02]  /*2580*/  SHF.L.U64.HI R13, R91, 0x1, R92 ;  /* 0x000000015b0d7819 */ /* 0x000fe4000001025c */
[----:B------:R-:W-:Y:S01]  /*2590*/  ISETP.GT.AND P0, PT, R3, 0x8, P0 ;  /* 0x000000080300780c */ /* 0x000fe20000704270 */
[----:B0-----:R-:W-:Y:S01]  /*25a0*/  IMAD.X R21, R9, 0x1, R111, P1 ;  /* 0x0000000109157824 */ /* 0x001fe200008e066f */
[----:B------:R-:W-:Y:S01]  /*25b0*/  LEA R12, P1, R91, R10, 0x1 ;  /* 0x0000000a5b0c7211 */ /* 0x000fe200078208ff */
[----:B------:R-:W-:-:S04]  /*25c0*/  IMAD.WIDE.U32 R20, R101, R110, R20 ;  /* 0x0000006e65147225 */ /* 0x000fc800078e0014 */
[----:B------:R-:W-:Y:S01]  /*25d0*/  IMAD.X R13, R13, 0x1, R11, P1 ;  /* 0x000000010d0d7824 */ /* 0x000fe200008e060b */
[----:B------:R-:W-:Y:S01]  /*25e0*/  LEA R8, P3, R20, R114, 0x1 ;  /* 0x0000007214087211 */ /* 0x000fe200078608ff */
[----:B------:R-:W-:-:S05]  /*25f0*/  IMAD.IADD R9, R107, 0x1, R21 ;  /* 0x000000016b097824 */ /* 0x000fca00078e0215 */
[----:B------:R-:W-:Y:S01]  /*2600*/  LEA.HI.X R9, R20, R115, R9, 0x1, P3 ;  /* 0x0000007314097211 */ /* 0x000fe200018f0c09 */
[----:B--2---:R-:W-:-:S05]  /*2610*/  HADD2.F32 R5, -RZ, R24.H0_H0 ;  /* 0x20000018ff057230 */ /* 0x004fca0000004100 */
[----:B------:R-:W-:-:S04]  /*2620*/  FMUL R5, R5, R90 ;  /* 0x0000005a05057220 */ /* 0x000fc80000400000 */
[----:B------:R-:W-:-:S05]  /*2630*/  FFMA R5, R26, R23, R5 ;  /* 0x000000171a057223 */ /* 0x000fca0000000005 */
[----:B------:R-:W-:-:S05]  /*2640*/  F2FP.F16.F32.PACK_AB R5, RZ, R5 ;  /* 0x00000005ff05723e */ /* 0x000fca00000000ff */
[----:B------:R0:W-:Y:S01]  /*2650*/  @P2 STG.E.U16 desc[UR38][R12.64], R5 ;  /* 0x000000050c002986 */ /* 0x0001e2000c101526 */
[----:B------:R-:W-:Y:S05]  /*2660*/  @!P0 BRA `(.L_x_37) ;  /* 0x0000000000048947 */ /* 0x000fea0003800000 */
[----:B------:R2:W5:Y:S02]  /*2670*/  LDG.E.LTC128B.U16 R24, desc[UR38][R8.64+0x2] ;  /* 0x0000022608187981 */ /* 0x000564000c1e1520 */
.L_x_37:
[----:B------:R-:W-:Y:S05]  /*2680*/  BSYNC B1 ;  /* 0x0000000000017941 */ /* 0x000fea0003800000 */
.L_x_36:
[----:B0----5:R-:W-:Y:S01]  /*2690*/  HADD2.F32 R5, -RZ, R24.H0_H0 ;  /* 0x20000018ff057230 */ /* 0x021fe20000004100 */
[----:B------:R-:W-:Y:S01]  /*26a0*/  ISETP.GT.AND P1, PT, R4, 0x8, PT ;  /* 0x000000080400780c */ /* 0x000fe20003f24270 */
[----:B------:R-:W-:Y:S03]  /*26b0*/  BSSY B1, `(.L_x_38) ;  /* 0x0000008000017945 */ /* 0x000fe60003800000 */
[----:B------:R-:W-:Y:S01]  /*26c0*/  FMUL R14, R5, R90 ;  /* 0x0000005a050e7220 */ /* 0x000fe20000400000 */
[----:B------:R-:W-:-:S03]  /*26d0*/  ISETP.GT.AND P2, PT, R3, RZ, P1 ;  /* 0x000000ff0300720c */ /* 0x000fc60000f44270 */
[----:B------:R-:W-:-:S05]  /*26e0*/  FFMA R14, R27, R23, R14 ;  /* 0x000000171b0e7223 */ /* 0x000fca000000000e */
[----:B------:R-:W-:-:S05]  /*26f0*/  F2FP.F16.F32.PACK_AB R14, RZ, R14 ;  /* 0x0000000eff0e723e */ /* 0x000fca00000000ff */
[----:B------:R0:W-:Y:S01]  /*2700*/  @P0 STG.E.U16 desc[UR38][R12.64+0x2], R14 ;  /* 0x0000020e0c000986 */ /* 0x0001e2000c101526 */
[----:B------:R-:W-:Y:S05]  /*2710*/  @!P2 BRA `(.L_x_39) ;  /* 0x000000000004a947 */ /* 0x000fea0003800000 */
[----:B------:R3:W5:Y:S02]  /*2720*/  LDG.E.LTC128B.U16 R24, desc[UR38][R6.64+0x10] ;  /* 0x0000102606187981 */ /* 0x000764000c1e1520 */
.L_x_39:
[----:B------:R-:W-:Y:S05]  /*2730*/  BSYNC B1 ;  /* 0x0000000000017941 */ /* 0x000fea0003800000 */
.L_x_38:
[----:B-----5:R-:W-:Y:S01]  /*2740*/  HADD2.F32 R5, -RZ, R24.H0_H0 ;  /* 0x20000018ff057230 */ /* 0x020fe20000004100 */
        /* <DEDUP_REMOVED lines=9> */
.L_x_41:
[----:B------:R-:W-:Y:S05]  /*27e0*/  BSYNC B1 ;  /* 0x0000000000017941 */ /* 0x000fea0003800000 */
.L_x_40:
[----:B----45:R-:W-:Y:S01]  /*27f0*/  HADD2.F32 R5, -RZ, R24.H0_H0 ;  /* 0x20000018ff057230 */ /* 0x030fe20000004100 */
[----:B------:R-:W-:Y:S01]  /*2800*/  ISETP.GT.AND P1, PT, R3, 0x8, P1 ;  /* 0x000000080300780c */ /* 0x000fe20000f24270 */
[----:B------:R-:W-:Y:S03]  /*2810*/  BSSY B1, `(.L_x_42) ;  /* 0x0000007000017945 */ /* 0x000fe60003800000 */
[----:B0-----:R-:W-:-:S04]  /*2820*/  FMUL R14, R5, R90 ;  /* 0x0000005a050e7220 */ /* 0x001fc80000400000 */
[----:B------:R-:W-:-:S05]  /*2830*/  FFMA R14, R29, R23, R14 ;  /* 0x000000171d0e7223 */ /* 0x000fca000000000e */
[----:B------:R-:W-:-:S05]  /*2840*/  F2FP.F16.F32.PACK_AB R14, RZ, R14 ;  /* 0x0000000eff0e723e */ /* 0x000fca00000000ff */
[----:B------:R0:W-:Y:S01]  /*2850*/  @P3 STG.E.U16 desc[UR38][R10.64+0x12], R14 ;  /* 0x0000120e0a003986 */ /* 0x0001e2000c101526 */
[----:B------:R-:W-:Y:S05]  /*2860*/  @!P1 BRA `(.L_x_43) ;  /* 0x0000000000049947 */ /* 0x000fea0003800000 */
[----:B------:R4:W5:Y:S02]  /*2870*/  LDG.E.LTC128B.U16 R24, desc[UR38][R8.64+0x10] ;  /* 0x0000102608187981 */ /* 0x000964000c1e1520 */
.L_x_43:
[----:B------:R-:W-:Y:S05]  /*2880*/  BSYNC B1 ;  /* 0x0000000000017941 */ /* 0x000fea0003800000 */
.L_x_42:
[----:B-----5:R-:W-:Y:S01]  /*2890*/  HADD2.F32 R5, -RZ, R24.H0_H0 ;  /* 0x20000018ff057230 */ /* 0x020fe20000004100 */
[----:B------:R-:W-:Y:S01]  /*28a0*/  ISETP.GT.AND P0, PT, R3, 0x8, P0 ;  /* 0x000000080300780c */ /* 0x000fe20000704270 */
[----:B------:R-:W-:Y:S03]  /*28b0*/  BSSY B1, `(.L_x_44) ;  /* 0x0000007000017945 */ /* 0x000fe60003800000 */
[----:B------:R-:W-:-:S04]  /*28c0*/  FMUL R5, R5, R90 ;  /* 0x0000005a05057220 */ /* 0x000fc80000400000 */
[----:B------:R-:W-:-:S05]  /*28d0*/  FFMA R5, R30, R23, R5 ;  /* 0x000000171e057223 */ /* 0x000fca0000000005 */
[----:B------:R-:W-:-:S05]  /*28e0*/  F2FP.F16.F32.PACK_AB R5, RZ, R5 ;  /* 0x00000005ff05723e */ /* 0x000fca00000000ff */
[----:B------:R0:W-:Y:S01]  /*28f0*/  @P1 STG.E.U16 desc[UR38][R12.64+0x10], R5 ;  /* 0x000010050c001986 */ /* 0x0001e2000c101526 */
[----:B------:R-:W-:Y:S05]  /*2900*/  @!P0 BRA `(.L_x_45) ;  /* 0x0000000000048947 */ /* 0x000fea0003800000 */
[----:B------:R0:W5:Y:S02]  /*2910*/  LDG.E.LTC128B.U16 R24, desc[UR38][R8.64+0x12] ;  /* 0x0000122608187981 */ /* 0x000164000c1e1520 */
.L_x_45:
[----:B------:R-:W-:Y:S05]  /*2920*/  BSYNC B1 ;  /* 0x0000000000017941 */ /* 0x000fea0003800000 */
.L_x_44:
        /* <DEDUP_REMOVED lines=10> */
.L_x_47:
[----:B------:R-:W-:Y:S05]  /*29d0*/  BSYNC B1 ;  /* 0x0000000000017941 */ /* 0x000fea0003800000 */
.L_x_46:
        /* <DEDUP_REMOVED lines=10> */
.L_x_49:
[----:B------:R-:W-:Y:S05]  /*2a80*/  BSYNC B1 ;  /* 0x0000000000017941 */ /* 0x000fea0003800000 */
.L_x_48:
[----:B0----5:R-:W-:Y:S01]  /*2a90*/  HADD2.F32 R5, -RZ, R24.H0_H0 ;  /* 0x20000018ff057230 */ /* 0x021fe20000004100 */
        /* <DEDUP_REMOVED lines=8> */
.L_x_51:
[----:B------:R-:W-:Y:S05]  /*2b20*/  BSYNC B1 ;  /* 0x0000000000017941 */ /* 0x000fea0003800000 */
.L_x_50:
        /* <DEDUP_REMOVED lines=9> */
.L_x_53:
[----:B------:R-:W-:Y:S05]  /*2bc0*/  BSYNC B1 ;  /* 0x0000000000017941 */ /* 0x000fea0003800000 */
.L_x_52:
        /* <DEDUP_REMOVED lines=10> */
.L_x_55:
[----:B------:R-:W-:Y:S05]  /*2c70*/  BSYNC B1 ;  /* 0x0000000000017941 */ /* 0x000fea0003800000 */
.L_x_54:
        /* <DEDUP_REMOVED lines=10> */
.L_x_57:
[----:B------:R-:W-:Y:S05]  /*2d20*/  BSYNC B1 ;  /* 0x0000000000017941 */ /* 0x000fea0003800000 */
.L_x_56:
        /* <DEDUP_REMOVED lines=9> */
.L_x_59:
[----:B------:R-:W-:Y:S05]  /*2dc0*/  BSYNC B1 ;  /* 0x0000000000017941 */ /* 0x000fea0003800000 */
.L_x_58:
        /* <DEDUP_REMOVED lines=9> */
.L_x_61:
[----:B------:R-:W-:Y:S05]  /*2e60*/  BSYNC B1 ;  /* 0x0000000000017941 */ /* 0x000fea0003800000 */
.L_x_60:
        /* <DEDUP_REMOVED lines=10> */
.L_x_63:
[----:B------:R-:W-:Y:S05]  /*2f10*/  BSYNC B1 ;  /* 0x0000000000017941 */ /* 0x000fea0003800000 */
.L_x_62:
        /* <DEDUP_REMOVED lines=10> */
.L_x_65:
[----:B------:R-:W-:Y:S05]  /*2fc0*/  BSYNC B1 ;  /* 0x0000000000017941 */ /* 0x000fea0003800000 */
.L_x_64:
        /* <DEDUP_REMOVED lines=9> */
.L_x_67:
[----:B------:R-:W-:Y:S05]  /*3060*/  BSYNC B1 ;  /* 0x0000000000017941 */ /* 0x000fea0003800000 */
.L_x_66:
        /* <DEDUP_REMOVED lines=9> */
.L_x_69:
[----:B------:R-:W-:Y:S05]  /*3100*/  BSYNC B1 ;  /* 0x0000000000017941 */ /* 0x000fea0003800000 */
.L_x_68:
        /* <DEDUP_REMOVED lines=10> */
.L_x_71:
[----:B------:R-:W-:Y:S05]  /*31b0*/  BSYNC B1 ;  /* 0x0000000000017941 */ /* 0x000fea0003800000 */
.L_x_70:
        /* <DEDUP_REMOVED lines=10> */
.L_x_73:
[----:B------:R-:W-:Y:S05]  /*3260*/  BSYNC B1 ;  /* 0x0000000000017941 */ /* 0x000fea0003800000 */
.L_x_72:
        /* <DEDUP_REMOVED lines=9> */
.L_x_75:
[----:B------:R-:W-:Y:S05]  /*3300*/  BSYNC B1 ;  /* 0x0000000000017941 */ /* 0x000fea0003800000 */
.L_x_74:
        /* <DEDUP_REMOVED lines=9> */
.L_x_77:
[----:B------:R-:W-:Y:S05]  /*33a0*/  BSYNC B1 ;  /* 0x0000000000017941 */ /* 0x000fea0003800000 */
.L_x_76:
        /* <DEDUP_REMOVED lines=10> */
.L_x_79:
[----:B------:R-:W-:Y:S05]  /*3450*/  BSYNC B1 ;  /* 0x0000000000017941 */ /* 0x000fea0003800000 */
.L_x_78:
        /* <DEDUP_REMOVED lines=10> */
.L_x_81:
[----:B------:R-:W-:Y:S05]  /*3500*/  BSYNC B1 ;  /* 0x0000000000017941 */ /* 0x000fea0003800000 */
.L_x_80:
        /* <DEDUP_REMOVED lines=9> */
.L_x_83:
[----:B------:R-:W-:Y:S05]  /*35a0*/  BSYNC B1 ;  /* 0x0000000000017941 */ /* 0x000fea0003800000 */
.L_x_82:
        /* <DEDUP_REMOVED lines=9> */
.L_x_85:
[----:B------:R-:W-:Y:S05]  /*3640*/  BSYNC B1 ;  /* 0x0000000000017941 */ /* 0x000fea0003800000 */
.L_x_84:
        /* <DEDUP_REMOVED lines=10> */
.L_x_87:
[----:B------:R-:W-:Y:S05]  /*36f0*/  BSYNC B1 ;  /* 0x0000000000017941 */ /* 0x000fea0003800000 */
.L_x_86:
        /* <DEDUP_REMOVED lines=10> */
.L_x_89:
[----:B------:R-:W-:Y:S05]  /*37a0*/  BSYNC B1 ;  /* 0x0000000000017941 */ /* 0x000fea0003800000 */
.L_x_88:
        /* <DEDUP_REMOVED lines=9> */
.L_x_91:
[----:B------:R-:W-:Y:S05]  /*3840*/  BSYNC B1 ;  /* 0x0000000000017941 */ /* 0x000fea0003800000 */
.L_x_90:
        /* <DEDUP_REMOVED lines=9> */
.L_x_93:
[----:B------:R-:W-:Y:S05]  /*38e0*/  BSYNC B1 ;  /* 0x0000000000017941 */ /* 0x000fea0003800000 */
.L_x_92:
        /* <DEDUP_REMOVED lines=10> */
.L_x_95:
[----:B------:R-:W-:Y:S05]  /*3990*/  BSYNC B1 ;  /* 0x0000000000017941 */ /* 0x000fea0003800000 */
.L_x_94:
        /* <DEDUP_REMOVED lines=10> */
.L_x_97:
[----:B------:R-:W-:Y:S05]  /*3a40*/  BSYNC B1 ;  /* 0x0000000000017941 */ /* 0x000fea0003800000 */
.L_x_96:
        /* <DEDUP_REMOVED lines=9> */
.L_x_99:
[----:B------:R-:W-:Y:S05]  /*3ae0*/  BSYNC B1 ;  /* 0x0000000000017941 */ /* 0x000fea0003800000 */
.L_x_98:
        /* <DEDUP_REMOVED lines=9> */
.L_x_101:
[----:B------:R-:W-:Y:S05]  /*3b80*/  BSYNC B1 ;  /* 0x0000000000017941 */ /* 0x000fea0003800000 */
.L_x_100:
        /* <DEDUP_REMOVED lines=10> */
.L_x_103:
[----:B------:R-:W-:Y:S05]  /*3c30*/  BSYNC B1 ;  /* 0x0000000000017941 */ /* 0x000fea0003800000 */
.L_x_102:
        /* <DEDUP_REMOVED lines=10> */
.L_x_105:
[----:B------:R-:W-:Y:S05]  /*3ce0*/  BSYNC B1 ;  /* 0x0000000000017941 */ /* 0x000fea0003800000 */
.L_x_104:
        /* <DEDUP_REMOVED lines=9> */
.L_x_107:
[----:B------:R-:W-:Y:S05]  /*3d80*/  BSYNC B1 ;  /* 0x0000000000017941 */ /* 0x000fea0003800000 */
.L_x_106:
        /* <DEDUP_REMOVED lines=9> */
.L_x_109:
[----:B------:R-:W-:Y:S05]  /*3e20*/  BSYNC B1 ;  /* 0x0000000000017941 */ /* 0x000fea0003800000 */
.L_x_108:
        /* <DEDUP_REMOVED lines=10> */
.L_x_111:
[----:B------:R-:W-:Y:S05]  /*3ed0*/  BSYNC B1 ;  /* 0x0000000000017941 */ /* 0x000fea0003800000 */
.L_x_110:
        /* <DEDUP_REMOVED lines=10> */
.L_x_113:
[----:B------:R-:W-:Y:S05]  /*3f80*/  BSYNC B1 ;  /* 0x0000000000017941 */ /* 0x000fea0003800000 */
.L_x_112:
        /* <DEDUP_REMOVED lines=9> */
.L_x_115:
[----:B------:R-:W-:Y:S05]  /*4020*/  BSYNC B1 ;  /* 0x0000000000017941 */ /* 0x000fea0003800000 */
.L_x_114:
        /* <DEDUP_REMOVED lines=9> */
.L_x_117:
[----:B------:R-:W-:Y:S05]  /*40c0*/  BSYNC B1 ;  /* 0x0000000000017941 */ /* 0x000fea0003800000 */
.L_x_116:
        /* <DEDUP_REMOVED lines=10> */
.L_x_119:
[----:B------:R-:W-:Y:S05]  /*4170*/  BSYNC B1 ;  /* 0x0000000000017941 */ /* 0x000fea0003800000 */
.L_x_118:
        /* <DEDUP_REMOVED lines=10> */
.L_x_121:
[----:B------:R-:W-:Y:S05]  /*4220*/  BSYNC B1 ;  /* 0x0000000000017941 */ /* 0x000fea0003800000 */
.L_x_120:
        /* <DEDUP_REMOVED lines=9> */
.L_x_123:
[----:B------:R-:W-:Y:S05]  /*42c0*/  BSYNC B1 ;  /* 0x0000000000017941 */ /* 0x000fea0003800000 */
.L_x_122:
        /* <DEDUP_REMOVED lines=9> */
.L_x_125:
[----:B------:R-:W-:Y:S05]  /*4360*/  BSYNC B1 ;  /* 0x0000000000017941 */ /* 0x000fea0003800000 */
.L_x_124:
        /* <DEDUP_REMOVED lines=10> */
.L_x_127:
[----:B------:R-:W-:Y:S05]  /*4410*/  BSYNC B1 ;  /* 0x0000000000017941 */ /* 0x000fea0003800000 */
.L_x_126:
        /* <DEDUP_REMOVED lines=10> */
.L_x_129:
[----:B------:R-:W-:Y:S05]  /*44c0*/  BSYNC B1 ;  /* 0x0000000000017941 */ /* 0x000fea0003800000 */
.L_x_128:
        /* <DEDUP_REMOVED lines=9> */
.L_x_131:
[----:B------:R-:W-:Y:S05]  /*4560*/  BSYNC B1 ;  /* 0x0000000000017941 */ /* 0x000fea0003800000 */
.L_x_130:
        /* <DEDUP_REMOVED lines=9> */
.L_x_133:
[----:B------:R-:W-:Y:S05]  /*4600*/  BSYNC B1 ;  /* 0x0000000000017941 */ /* 0x000fea0003800000 */
.L_x_132:
        /* <DEDUP_REMOVED lines=10> */
.L_x_135:
[----:B------:R-:W-:Y:S05]  /*46b0*/  BSYNC B1 ;  /* 0x0000000000017941 */ /* 0x000fea0003800000 */
.L_x_134:
        /* <DEDUP_REMOVED lines=10> */
.L_x_137:
[----:B------:R-:W-:Y:S05]  /*4760*/  BSYNC B1 ;  /* 0x0000000000017941 */ /* 0x000fea0003800000 */
.L_x_136:
        /* <DEDUP_REMOVED lines=9> */
.L_x_139:
[----:B------:R-:W-:Y:S05]  /*4800*/  BSYNC B1 ;  /* 0x0000000000017941 */ /* 0x000fea0003800000 */
.L_x_138:
        /* <DEDUP_REMOVED lines=9> */
.L_x_141:
[----:B------:R-:W-:Y:S05]  /*48a0*/  BSYNC B1 ;  /* 0x0000000000017941 */ /* 0x000fea0003800000 */
.L_x_140:
        /* <DEDUP_REMOVED lines=10> */
.L_x_143:
[----:B------:R-:W-:Y:S05]  /*4950*/  BSYNC B1 ;  /* 0x0000000000017941 */ /* 0x000fea0003800000 */
.L_x_142:
        /* <DEDUP_REMOVED lines=10> */
.L_x_145:
[----:B------:R-:W-:Y:S05]  /*4a00*/  BSYNC B1 ;  /* 0x0000000000017941 */ /* 0x000fea0003800000 */
.L_x_144:
        /* <DEDUP_REMOVED lines=9> */
.L_x_147:
[----:B------:R-:W-:Y:S05]  /*4aa0*/  BSYNC B1 ;  /* 0x0000000000017941 */ /* 0x000fea0003800000 */
.L_x_146:
        /* <DEDUP_REMOVED lines=9> */
.L_x_149:
[----:B------:R-:W-:Y:S05]  /*4b40*/  BSYNC B1 ;  /* 0x0000000000017941 */ /* 0x000fea0003800000 */
.L_x_148:
        /* <DEDUP_REMOVED lines=10> */
.L_x_151:
[----:B------:R-:W-:Y:S05]  /*4bf0*/  BSYNC B1 ;  /* 0x0000000000017941 */ /* 0x000fea0003800000 */
.L_x_150:
[----:B-----5:R-:W-:Y:S01]  /*4c00*/  HADD2.F32 R5, -RZ, R24.H0_H0 ;  /* 0x20000018ff057230 */ /* 0x020fe20000004100 */
[----:B------:R-:W-:Y:S01]  /*4c10*/  ISETP.GT.AND P0, PT, R4, 0x79, PT ;  /* 0x000000790400780c */ /* 0x000fe20003f04270 */
[----:B------:R-:W-:Y:S01]  /*4c20*/  @P2 IMAD.MOV.U32 R4, RZ, RZ, R10 ;  /* 0x000000ffff042224 */ /* 0x000fe200078e000a */
[----:B------:R-:W-:Y:S02]  /*4c30*/  BSSY B1, `(.L_x_152) ;  /* 0x000000a000017945 */ /* 0x000fe40003800000 */
[----:B------:R-:W-:Y:S01]  /*4c40*/  FMUL R5, R5, R90 ;  /* 0x0000005a05057220 */ /* 0x000fe20000400000 */
[----:B------:R-:W-:-:S03]  /*4c50*/  ISETP.GT.AND P3, PT, R3, RZ, P0 ;  /* 0x000000ff0300720c */ /* 0x000fc60000764270 */
[----:B------:R-:W-:-:S05]  /*4c60*/  FFMA R5, R84, R23, R5 ;  /* 0x0000001754057223 */ /* 0x000fca0000000005 */
[----:B------:R-:W-:-:S04]  /*4c70*/  F2FP.F16.F32.PACK_AB R5, RZ, R5 ;  /* 0x00000005ff05723e */ /* 0x000fc800000000ff */
[----:B0-----:R-:W-:Y:S01]  /*4c80*/  PRMT R14, R5, 0x7610, R14 ;  /* 0x00007610050e7816 */ /* 0x001fe2000000000e */
[----:B------:R-:W-:-:S05]  /*4c90*/  @P2 IMAD.MOV.U32 R5, RZ, RZ, R11 ;  /* 0x000000ffff052224 */ /* 0x000fca00078e000b */
[----:B------:R0:W-:Y:S01]  /*4ca0*/  @P2 STG.E.U16 desc[UR38][R4.64+0xf0], R14 ;  /* 0x0000f00e04002986 */ /* 0x0001e2000c101526 */
[----:B------:R-:W-:Y:S05]  /*4cb0*/  @!P3 BRA `(.L_x_153) ;  /* 0x000000000004b947 */ /* 0x000fea0003800000 */
[----:B------:R0:W5:Y:S02]  /*4cc0*/  LDG.E.LTC128B.U16 R24, desc[UR38][R6.64+0xf2] ;  /* 0x0000f22606187981 */ /* 0x000164000c1e1520 */
.L_x_153:
[----:B------:R-:W-:Y:S05]  /*4cd0*/  BSYNC B1 ;  /* 0x0000000000017941 */ /* 0x000fea0003800000 */
.L_x_152:
        /* <DEDUP_REMOVED lines=9> */
.L_x_155:
[----:B------:R-:W-:Y:S05]  /*4d70*/  BSYNC B1 ;  /* 0x0000000000017941 */ /* 0x000fea0003800000 */
.L_x_154:
[----:B-----5:R-:W-:Y:S01]  /*4d80*/  HADD2.F32 R5, -RZ, R24.H0_H0 ;  /* 0x20000018ff057230 */ /* 0x020fe20000004100 */
[----:B------:R-:W-:Y:S01]  /*4d90*/  ISETP.GT.AND P0, PT, R3, 0x8, P0 ;  /* 0x000000080300780c */ /* 0x000fe20000704270 */
[----:B0-----:R-:W-:Y:S01]  /*4da0*/  @P1 IMAD.MOV.U32 R4, RZ, RZ, R12 ;  /* 0x000000ffff041224 */ /* 0x001fe200078e000c */
[----:B------:R-:W-:Y:S02]  /*4db0*/  BSSY B1, `(.L_x_156) ;  /* 0x0000009000017945 */ /* 0x000fe40003800000 */
[----:B------:R-:W-:-:S04]  /*4dc0*/  FMUL R5, R5, R90 ;  /* 0x0000005a05057220 */ /* 0x000fc80000400000 */
[----:B------:R-:W-:-:S05]  /*4dd0*/  FFMA R5, R86, R23, R5 ;  /* 0x0000001756057223 */ /* 0x000fca0000000005 */
[----:B------:R-:W-:-:S04]  /*4de0*/  F2FP.F16.F32.PACK_AB R5, RZ, R5 ;  /* 0x00000005ff05723e */ /* 0x000fc800000000ff */
[----:B-1-3--:R-:W-:Y:S01]  /*4df0*/  PRMT R6, R5, 0x7610, R6 ;  /* 0x0000761005067816 */ /* 0x00afe20000000006 */
[----:B------:R-:W-:-:S05]  /*4e00*/  @P1 IMAD.MOV.U32 R5, RZ, RZ, R13 ;  /* 0x000000ffff051224 */ /* 0x000fca00078e000d */
[----:B------:R0:W-:Y:S01]  /*4e10*/  @P1 STG.E.U16 desc[UR38][R4.64+0xf0], R6 ;  /* 0x0000f00604001986 */ /* 0x0001e2000c101526 */
[----:B------:R-:W-:Y:S05]  /*4e20*/  @!P0 BRA `(.L_x_157) ;  /* 0x0000000000048947 */ /* 0x000fea0003800000 */
[----:B------:R1:W5:Y:S02]  /*4e30*/  LDG.E.LTC128B.U16 R24, desc[UR38][R8.64+0xf2] ;  /* 0x0000f22608187981 */ /* 0x000364000c1e1520 */
.L_x_157:
[----:B------:R-:W-:Y:S05]  /*4e40*/  BSYNC B1 ;  /* 0x0000000000017941 */ /* 0x000fea0003800000 */
.L_x_156:
[----:B------:R-:W-:Y:S05]  /*4e50*/  @!P0 BRA `(.L_x_158) ;  /* 0x0000001000e88947 */ /* 0x000fea0003800000 */
[----:B-----5:R-:W-:-:S05]  /*4e60*/  HADD2.F32 R3, -RZ, R24.H0_H0 ;  /* 0x20000018ff037230 */ /* 0x020fca0000004100 */
[----:B0-----:R-:W-:-:S04]  /*4e70*/  FMUL R4, R3, R90 ;  /* 0x0000005a03047220 */ /* 0x001fc80000400000 */
[----:B------:R-:W-:-:S05]  /*4e80*/  FFMA R4, R87, R23, R4 ;  /* 0x0000001757047223 */ /* 0x000fca0000000004 */
[----:B------:R-:W-:-:S05]  /*4e90*/  F2FP.F16.F32.PACK_AB R4, RZ, R4 ;  /* 0x00000004ff04723e */ /* 0x000fca00000000ff */
[----:B------:R3:W-:Y:S01]  /*4ea0*/  STG.E.U16 desc[UR38][R12.64+0xf2], R4 ;  /* 0x0000f2040c007986 */ /* 0x0007e2000c101526 */
[----:B------:R-:W-:Y:S05]  /*4eb0*/  BRA `(.L_x_158) ;  /* 0x0000001000d07947 */ /* 0x000fea0003800000 */
.L_x_33:
[----:B------:R-:W-:Y:S01]  /*4ec0*/  ISETP.GT.AND P3, PT, R4, 0x1, PT ;  /* 0x000000010400780c */ /* 0x000fe20003f64270 */
[----:B------:R-:W-:Y:S01]  /*4ed0*/  ULDC.64 UR4, c[0x0][0x5c0] ;  /* 0x0001700000047ab9 */ /* 0x000fe20000000a00 */
[-C--:B------:R-:W-:Y:S01]  /*4ee0*/  FMUL R24, R24, R23.reuse ;  /* 0x0000001718187220 */ /* 0x080fe20000400000 */
[----:B------:R-:W-:Y:S01]  /*4ef0*/  LEA R6, P4, R106, UR4, 0x1 ;  /* 0x000000046a067c11 */ /* 0x000fe2000f8808ff */
[-C--:B------:R-:W-:Y:S01]  /*4f00*/  FMUL R25, R25, R23.reuse ;  /* 0x0000001719197220 */ /* 0x080fe20000400000 */
[----:B------:R-:W-:Y:S01]  /*4f10*/  ISETP.GT.AND P0, PT, R3, RZ, P3 ;  /* 0x000000ff0300720c */ /* 0x000fe20001f04270 */
[-C--:B------:R-:W-:Y:S01]  /*4f20*/  FMUL R26, R26, R23.reuse ;  /* 0x000000171a1a7220 */ /* 0x080fe20000400000 */
[----:B------:R-:W-:Y:S01]  /*4f30*/  F2FP.F16.F32.PACK_AB R24, RZ, R24 ;  /* 0x00000018ff18723e */ /* 0x000fe200000000ff */
[-C--:B------:R-:W-:Y:S01]  /*4f40*/  FMUL R27, R27, R23.reuse ;  /* 0x000000171b1b7220 */ /* 0x080fe20000400000 */
[----:B------:R-:W-:Y:S01]  /*4f50*/  LEA.HI.X R7, R106, UR5, R103, 0x1, P4 ;  /* 0x000000056a077c11 */ /* 0x000fe2000a0f0c67 */
[----:B------:R-:W-:Y:S01]  /*4f60*/  FMUL R28, R28, R23 ;  /* 0x000000171c1c7220 */ /* 0x000fe20000400000 */
[----:B------:R-:W-:Y:S01]  /*4f70*/  F2FP.F16.F32.PACK_AB R25, RZ, R25 ;  /* 0x00000019ff19723e */ /* 0x000fe200000000ff */
[-C--:B------:R-:W-:Y:S01]  /*4f80*/  FMUL R29, R29, R23.reuse ;  /* 0x000000171d1d7220 */ /* 0x080fe20000400000 */
[----:B------:R-:W-:Y:S01]  /*4f90*/  ISETP.GT.AND P2, PT, R3, 0x8, P2 ;  /* 0x000000080300780c */ /* 0x000fe20001744270 */
[----:B------:R-:W-:Y:S01]  /*4fa0*/  @P1 STG.E.U16 desc[UR38][R6.64], R24 ;  /* 0x0000001806001986 */ /* 0x000fe2000c101526 */
[----:B------:R-:W-:Y:S01]  /*4fb0*/  ISETP.GT.AND P1, PT, R4, 0x8, PT ;  /* 0x000000080400780c */ /* 0x000fe20003f24270 */
[-C--:B------:R-:W-:Y:S01]  /*4fc0*/  FMUL R30, R30, R23.reuse ;  /* 0x000000171e1e7220 */ /* 0x080fe20000400000 */
[C---:B------:R-:W-:Y:S01]  /*4fd0*/  SHF.L.U64.HI R5, R91.reuse, 0x1, R92 ;  /* 0x000000015b057819 */ /* 0x040fe2000001025c */
[----:B------:R-:W-:Y:S01]  /*4fe0*/  @P0 STG.E.U16 desc[UR38][R6.64+0x2], R25 ;  /* 0x0000021906000986 */ /* 0x000fe2000c101526 */
[----:B------:R-:W-:Y:S01]  /*4ff0*/  LEA R8, P5, R91, R6, 0x1 ;  /* 0x000000065b087211 */ /* 0x000fe200078a08ff */
[-C--:B------:R-:W-:Y:S01]  /*5000*/  FMUL R31, R31, R23.reuse ;  /* 0x000000171f1f7220 */ /* 0x080fe20000400000 */
[----:B------:R-:W-:Y:S01]  /*5010*/  ISETP.GT.AND P3, PT, R3, 0x8, P3 ;  /* 0x000000080300780c */ /* 0x000fe20001f64270 */
[-C--:B------:R-:W-:Y:S01]  /*5020*/  FMUL R32, R32, R23.reuse ;  /* 0x0000001720207220 */ /* 0x080fe20000400000 */
[----:B------:R-:W-:Y:S01]  /*5030*/  ISETP.GT.AND P0, PT, R4, 0x9, PT ;  /* 0x000000090400780c */ /* 0x000fe20003f04270 */
[----:B------:R-:W-:Y:S01]  /*5040*/  IMAD.X R9, R5, 0x1, R7, P5 ;  /* 0x0000000105097824 */ /* 0x000fe200028e0607 */
[----:B------:R-:W-:Y:S01]  /*5050*/  ISETP.GT.AND P4, PT, R3, RZ, P1 ;  /* 0x000000ff0300720c */ /* 0x000fe20000f84270 */
[-C--:B------:R-:W-:Y:S01]  /*5060*/  FMUL R33, R33, R23.reuse ;  /* 0x0000001721217220 */ /* 0x080fe20000400000 */
[----:B------:R-:W-:Y:S01]  /*5070*/  F2FP.F16.F32.PACK_AB R26, RZ, R26 ;  /* 0x0000001aff1a723e */ /* 0x000fe200000000ff */
[-C--:B------:R-:W-:Y:S01]  /*5080*/  FMUL R34, R34, R23.reuse ;  /* 0x0000001722227220 */ /* 0x080fe20000400000 */
[----:B------:R-:W-:Y:S01]  /*5090*/  ISETP.GT.AND P5, PT, R3, RZ, P0 ;  /* 0x000000ff0300720c */ /* 0x000fe200007a4270 */
[----:B------:R-:W-:Y:S01]  /*50a0*/  FMUL R35, R35, R23 ;  /* 0x0000001723237220 */ /* 0x000fe20000400000 */
[----:B------:R-:W-:Y:S01]  /*50b0*/  F2FP.F16.F32.PACK_AB R27, RZ, R27 ;  /* 0x0000001bff1b723e */ /* 0x000fe200000000ff */
[----:B------:R-:W-:Y:S01]  /*50c0*/  @P2 STG.E.U16 desc[UR38][R8.64], R26 ;  /* 0x0000001a08002986 */ /* 0x000fe2000c101526 */
[----:B------:R-:W-:Y:S01]  /*50d0*/  F2FP.F16.F32.PACK_AB R28, RZ, R28 ;  /* 0x0000001cff1c723e */ /* 0x000fe200000000ff */
[-C--:B------:R-:W-:Y:S01]  /*50e0*/  FMUL R36, R36, R23.reuse ;  /* 0x0000001724247220 */ /* 0x080fe20000400000 */
[----:B------:R-:W-:Y:S01]  /*50f0*/  ISETP.GT.AND P2, PT, R3, 0x8, P1 ;  /* 0x000000080300780c */ /* 0x000fe20000f44270 */
[----:B------:R-:W-:Y:S01]  /*5100*/  @P3 STG.E.U16 desc[UR38][R8.64+0x2], R27 ;  /* 0x0000021b08003986 */ /* 0x000fe2000c101526 */
[----:B------:R-:W-:Y:S01]  /*5110*/  ISETP.GT.AND P1, PT, R4, 0x10, PT ;  /* 0x000000100400780c */ /* 0x000fe20003f24270 */
[----:B------:R-:W-:Y:S01]  /*5120*/  FMUL R37, R37, R23 ;  /* 0x0000001725257220 */ /* 0x000fe20000400000 */
[----:B------:R-:W-:Y:S01]  /*5130*/  F2FP.F16.F32.PACK_AB R29, RZ, R29 ;  /* 0x0000001dff1d723e */ /* 0x000fe200000000ff */
[----:B------:R-:W-:Y:S01]  /*5140*/  @P4 STG.E.U16 desc[UR38][R6.64+0x10], R28 ;  /* 0x0000101c06004986 */ /* 0x000fe2000c101526 */
[C---:B------:R-:W-:Y:S01]  /*5150*/  ISETP.GT.AND P3, PT, R3.reuse, 0x8, P0 ;  /* 0x000000080300780c */ /* 0x040fe20000764270 */
[-C--:B------:R-:W-:Y:S01]  /*5160*/  FMUL R38, R38, R23.reuse ;  /* 0x0000001726267220 */ /* 0x080fe20000400000 */
[----:B------:R-:W-:Y:S01]  /*5170*/  ISETP.GT.AND P0, PT, R4, 0x11, PT ;  /* 0x000000110400780c */ /* 0x000fe20003f04270 */
[----:B------:R-:W-:Y:S01]  /*5180*/  @P5 STG.E.U16 desc[UR38][R6.64+0x12], R29 ;  /* 0x0000121d06005986 */ /* 0x000fe2000c101526 */
        /* <DEDUP_REMOVED lines=161> */
[----:B------:R-:W-:Y:S01]  /*5ba0*/  FMUL R87, R87, R23 ;  /* 0x0000001757577220 */ /* 0x000fe20000400000 */
[----:B------:R-:W-:-:S02]  /*5bb0*/  F2FP.F16.F32.PACK_AB R62, RZ, R62 ;  /* 0x0000003eff3e723e */ /* 0x000fc400000000ff */
[C---:B------:R-:W-:Y:S02]  /*5bc0*/  ISETP.GT.AND P5, PT, R3.reuse, RZ, P0 ;  /* 0x000000ff0300720c */ /* 0x040fe400007a4270 */
[----:B------:R-:W-:Y:S01]  /*5bd0*/  F2FP.F16.F32.PACK_AB R63, RZ, R63 ;  /* 0x0000003fff3f723e */ /* 0x000fe200000000ff */
[----:B------:R-:W-:Y:S01]  /*5be0*/  @P2 STG.E.U16 desc[UR38][R8.64+0x90], R62 ;  /* 0x0000903e08002986 */ /* 0x000fe2000c101526 */
[----:B------:R-:W-:Y:S02]  /*5bf0*/  F2FP.F16.F32.PACK_AB R64, RZ, R64 ;  /* 0x00000040ff40723e */ /* 0x000fe400000000ff */
[C---:B------:R-:W-:Y:S01]  /*5c00*/  ISETP.GT.AND P2, PT, R3.reuse, 0x8, P1 ;  /* 0x000000080300780c */ /* 0x040fe20000f44270 */
[----:B------:R-:W-:Y:S01]  /*5c10*/  @P3 STG.E.U16 desc[UR38][R8.64+0x92], R63 ;  /* 0x0000923f08003986 */ /* 0x000fe2000c101526 */
[----:B------:R-:W-:Y:S02]  /*5c20*/  ISETP.GT.AND P1, PT, R4, 0x58, PT ;  /* 0x000000580400780c */ /* 0x000fe40003f24270 */
[----:B------:R-:W-:Y:S01]  /*5c30*/  F2FP.F16.F32.PACK_AB R65, RZ, R65 ;  /* 0x00000041ff41723e */ /* 0x000fe200000000ff */
[----:B------:R-:W-:Y:S01]  /*5c40*/  @P4 STG.E.U16 desc[UR38][R6.64+0xa0], R64 ;  /* 0x0000a04006004986 */ /* 0x000fe2000c101526 */
[----:B------:R-:W-:-:S02]  /*5c50*/  ISETP.GT.AND P3, PT, R3, 0x8, P0 ;  /* 0x000000080300780c */ /* 0x000fc40000764270 */
[----:B------:R-:W-:Y:S01]  /*5c60*/  ISETP.GT.AND P0, PT, R4, 0x59, PT ;  /* 0x000000590400780c */ /* 0x000fe20003f04270 */
[----:B------:R-:W-:Y:S01]  /*5c70*/  @P5 STG.E.U16 desc[UR38][R6.64+0xa2], R65 ;  /* 0x0000a24106005986 */ /* 0x000fe2000c101526 */
[C---:B------:R-:W-:Y:S02]  /*5c80*/  ISETP.GT.AND P4, PT, R3.reuse, RZ, P1 ;  /* 0x000000ff0300720c */ /* 0x040fe40000f84270 */
[----:B------:R-:W-:Y:S02]  /*5c90*/  F2FP.F16.F32.PACK_AB R66, RZ, R66 ;  /* 0x00000042ff42723e */ /* 0x000fe400000000ff */
[----:B------:R-:W-:Y:S02]  /*5ca0*/  ISETP.GT.AND P5, PT, R3, RZ, P0 ;  /* 0x000000ff0300720c */ /* 0x000fe400007a4270 */
[----:B------:R-:W-:Y:S01]  /*5cb0*/  F2FP.F16.F32.PACK_AB R67, RZ, R67 ;  /* 0x00000043ff43723e */ /* 0x000fe200000000ff */
[----:B------:R-:W-:Y:S01]  /*5cc0*/  @P2 STG.E.U16 desc[UR38][R8.64+0xa0], R66 ;  /* 0x0000a04208002986 */ /* 0x000fe2000c101526 */
[----:B------:R-:W-:-:S02]  /*5cd0*/  F2FP.F16.F32.PACK_AB R68, RZ, R68 ;  /* 0x00000044ff44723e */ /* 0x000fc400000000ff */
[C---:B------:R-:W-:Y:S01]  /*5ce0*/  ISETP.GT.AND P2, PT, R3.reuse, 0x8, P1 ;  /* 0x000000080300780c */ /* 0x040fe20000f44270 */
[----:B------:R-:W-:Y:S01]  /*5cf0*/  @P3 STG.E.U16 desc[UR38][R8.64+0xa2], R67 ;  /* 0x0000a24308003986 */ /* 0x000fe2000c101526 */
[C---:B------:R-:W-:Y:S02]  /*5d00*/  ISETP.GT.AND P1, PT, R4.reuse, 0x60, PT ;  /* 0x000000600400780c */ /* 0x040fe40003f24270 */
[----:B------:R-:W-:Y:S01]  /*5d10*/  F2FP.F16.F32.PACK_AB R69, RZ, R69 ;  /* 0x00000045ff45723e */ /* 0x000fe200000000ff */
[----:B------:R-:W-:Y:S01]  /*5d20*/  @P4 STG.E.U16 desc[UR38][R6.64+0xb0], R68 ;  /* 0x0000b04406004986 */ /* 0x000fe2000c101526 */
[C---:B------:R-:W-:Y:S02]  /*5d30*/  ISETP.GT.AND P3, PT, R3.reuse, 0x8, P0 ;  /* 0x000000080300780c */ /* 0x040fe40000764270 */
[----:B------:R-:W-:Y:S01]  /*5d40*/  ISETP.GT.AND P0, PT, R4, 0x61, PT ;  /* 0x000000610400780c */ /* 0x000fe20003f04270 */
[----:B------:R-:W-:Y:S01]  /*5d50*/  @P5 STG.E.U16 desc[UR38][R6.64+0xb2], R69 ;  /* 0x0000b24506005986 */ /* 0x000fe2000c101526 */
[----:B------:R-:W-:-:S02]  /*5d60*/  ISETP.GT.AND P4, PT, R3, RZ, P1 ;  /* 0x000000ff0300720c */ /* 0x000fc40000f84270 */
[C---:B------:R-:W-:Y:S02]  /*5d70*/  ISETP.GT.AND P5, PT, R3.reuse, RZ, P0 ;  /* 0x000000ff0300720c */ /* 0x040fe400007a4270 */
[----:B------:R-:W-:Y:S02]  /*5d80*/  F2FP.F16.F32.PACK_AB R70, RZ, R70 ;  /* 0x00000046ff46723e */ /* 0x000fe400000000ff */
[----:B------:R-:W-:Y:S02]  /*5d90*/  F2FP.F16.F32.PACK_AB R71, RZ, R71 ;  /* 0x00000047ff47723e */ /* 0x000fe400000000ff */
[----:B------:R-:W-:Y:S01]  /*5da0*/  F2FP.F16.F32.PACK_AB R72, RZ, R72 ;  /* 0x00000048ff48723e */ /* 0x000fe200000000ff */
[----:B------:R-:W-:Y:S01]  /*5db0*/  @P2 STG.E.U16 desc[UR38][R8.64+0xb0], R70 ;  /* 0x0000b04608002986 */ /* 0x000fe2000c101526 */
[----:B------:R-:W-:Y:S02]  /*5dc0*/  F2FP.F16.F32.PACK_AB R73, RZ, R73 ;  /* 0x00000049ff49723e */ /* 0x000fe400000000ff */
[C---:B------:R-:W-:Y:S01]  /*5dd0*/  ISETP.GT.AND P1, PT, R3.reuse, 0x8, P1 ;  /* 0x000000080300780c */ /* 0x040fe20000f24270 */
[----:B------:R-:W-:Y:S01]  /*5de0*/  @P3 STG.E.U16 desc[UR38][R8.64+0xb2], R71 ;  /* 0x0000b24708003986 */ /* 0x000fe2000c101526 */
[----:B------:R-:W-:-:S02]  /*5df0*/  ISETP.GT.AND P2, PT, R3, 0x8, P0 ;  /* 0x000000080300780c */ /* 0x000fc40000744270 */
[C---:B------:R-:W-:Y:S01]  /*5e00*/  ISETP.GT.AND P0, PT, R4.reuse, 0x69, PT ;  /* 0x000000690400780c */ /* 0x040fe20003f04270 */
[----:B------:R-:W-:Y:S01]  /*5e10*/  @P4 STG.E.U16 desc[UR38][R6.64+0xc0], R72 ;  /* 0x0000c04806004986 */ /* 0x000fe2000c101526 */
[----:B------:R-:W-:Y:S02]  /*5e20*/  ISETP.GT.AND P4, PT, R4, 0x68, PT ;  /* 0x000000680400780c */ /* 0x000fe40003f84270 */
[----:B------:R-:W-:Y:S01]  /*5e30*/  F2FP.F16.F32.PACK_AB R74, RZ, R74 ;  /* 0x0000004aff4a723e */ /* 0x000fe200000000ff */
[----:B------:R-:W-:Y:S01]  /*5e40*/  @P5 STG.E.U16 desc[UR38][R6.64+0xc2], R73 ;  /* 0x0000c24906005986 */ /* 0x000fe2000c101526 */
[C---:B------:R-:W-:Y:S02]  /*5e50*/  ISETP.GT.AND P5, PT, R3.reuse, RZ, P4 ;  /* 0x000000ff0300720c */ /* 0x040fe400027a4270 */
[----:B------:R-:W-:Y:S01]  /*5e60*/  ISETP.GT.AND P3, PT, R3, RZ, P0 ;  /* 0x000000ff0300720c */ /* 0x000fe20000764270 */
[----:B------:R-:W-:Y:S01]  /*5e70*/  @P1 STG.E.U16 desc[UR38][R8.64+0xc0], R74 ;  /* 0x0000c04a08001986 */ /* 0x000fe2000c101526 */
[----:B------:R-:W-:-:S02]  /*5e80*/  F2FP.F16.F32.PACK_AB R75, RZ, R75 ;  /* 0x0000004bff4b723e */ /* 0x000fc400000000ff */
[----:B------:R-:W-:Y:S02]  /*5e90*/  F2FP.F16.F32.PACK_AB R76, RZ, R76 ;  /* 0x0000004cff4c723e */ /* 0x000fe400000000ff */
[C---:B------:R-:W-:Y:S01]  /*5ea0*/  ISETP.GT.AND P4, PT, R3.reuse, 0x8, P4 ;  /* 0x000000080300780c */ /* 0x040fe20002784270 */
[----:B------:R-:W-:Y:S01]  /*5eb0*/  @P2 STG.E.U16 desc[UR38][R8.64+0xc2], R75 ;  /* 0x0000c24b08002986 */ /* 0x000fe2000c101526 */
[----:B------:R-:W-:Y:S02]  /*5ec0*/  F2FP.F16.F32.PACK_AB R77, RZ, R77 ;  /* 0x0000004dff4d723e */ /* 0x000fe400000000ff */
[C---:B------:R-:W-:Y:S01]  /*5ed0*/  ISETP.GT.AND P2, PT, R4.reuse, 0x71, PT ;  /* 0x000000710400780c */ /* 0x040fe20003f44270 */
[----:B------:R-:W-:Y:S01]  /*5ee0*/  @P5 STG.E.U16 desc[UR38][R6.64+0xd0], R76 ;  /* 0x0000d04c06005986 */ /* 0x000fe2000c101526 */
[----:B------:R-:W-:Y:S02]  /*5ef0*/  ISETP.GT.AND P5, PT, R3, 0x8, P0 ;  /* 0x000000080300780c */ /* 0x000fe400007a4270 */
[C---:B------:R-:W-:Y:S01]  /*5f00*/  ISETP.GT.AND P1, PT, R4.reuse, 0x78, PT ;  /* 0x000000780400780c */ /* 0x040fe20003f24270 */
[----:B------:R-:W-:Y:S01]  /*5f10*/  @P3 STG.E.U16 desc[UR38][R6.64+0xd2], R77 ;  /* 0x0000d24d06003986 */ /* 0x000fe2000c101526 */
[----:B------:R-:W-:-:S02]  /*5f20*/  ISETP.GT.AND P3, PT, R4, 0x70, PT ;  /* 0x000000700400780c */ /* 0x000fc40003f64270 */
[----:B------:R-:W-:Y:S01]  /*5f30*/  ISETP.GT.AND P0, PT, R4, 0x79, PT ;  /* 0x000000790400780c */ /* 0x000fe20003f04270 */
[----:B------:R-:W-:Y:S01]  /*5f40*/  @P4 IMAD.MOV.U32 R4, RZ, RZ, R8 ;  /* 0x000000ffff044224 */ /* 0x000fe200078e0008 */
[----:B------:R-:W-:Y:S01]  /*5f50*/  F2FP.F16.F32.PACK_AB R78, RZ, R78 ;  /* 0x0000004eff4e723e */ /* 0x000fe200000000ff */
[----:B------:R-:W-:Y:S01]  /*5f60*/  @P4 IMAD.MOV.U32 R5, RZ, RZ, R9 ;  /* 0x000000ffff054224 */ /* 0x000fe200078e0009 */
[----:B------:R-:W-:Y:S02]  /*5f70*/  F2FP.F16.F32.PACK_AB R79, RZ, R79 ;  /* 0x0000004fff4f723e */ /* 0x000fe400000000ff */
[----:B------:R-:W-:Y:S02]  /*5f80*/  F2FP.F16.F32.PACK_AB R80, RZ, R80 ;  /* 0x00000050ff50723e */ /* 0x000fe400000000ff */
[----:B------:R0:W-:Y:S01]  /*5f90*/  @P4 STG.E.U16 desc[UR38][R4.64+0xd0], R78 ;  /* 0x0000d04e04004986 */ /* 0x0001e2000c101526 */
[----:B------:R-:W-:Y:S02]  /*5fa0*/  ISETP.GT.AND P4, PT, R3, RZ, P2 ;  /* 0x000000ff0300720c */ /* 0x000fe40001784270 */
[----:B------:R-:W-:-:S02]  /*5fb0*/  F2FP.F16.F32.PACK_AB R81, RZ, R81 ;  /* 0x00000051ff51723e */ /* 0x000fc400000000ff */
[----:B------:R-:W-:Y:S02]  /*5fc0*/  ISETP.GT.AND P2, PT, R3, 0x8, P2 ;  /* 0x000000080300780c */ /* 0x000fe40001744270 */
[----:B------:R-:W-:Y:S02]  /*5fd0*/  F2FP.F16.F32.PACK_AB R82, RZ, R82 ;  /* 0x00000052ff52723e */ /* 0x000fe400000000ff */
[----:B------:R-:W-:Y:S02]  /*5fe0*/  F2FP.F16.F32.PACK_AB R83, RZ, R83 ;  /* 0x00000053ff53723e */ /* 0x000fe400000000ff */
[----:B------:R-:W-:Y:S01]  /*5ff0*/  F2FP.F16.F32.PACK_AB R84, RZ, R84 ;  /* 0x00000054ff54723e */ /* 0x000fe200000000ff */
[----:B0-----:R-:W-:Y:S01]  /*6000*/  @P5 IMAD.MOV.U32 R4, RZ, RZ, R8 ;  /* 0x000000ffff045224 */ /* 0x001fe200078e0008 */
[----:B------:R-:W-:Y:S01]  /*6010*/  F2FP.F16.F32.PACK_AB R85, RZ, R85 ;  /* 0x00000055ff55723e */ /* 0x000fe200000000ff */
[----:B------:R-:W-:Y:S01]  /*6020*/  @P5 IMAD.MOV.U32 R5, RZ, RZ, R9 ;  /* 0x000000ffff055224 */ /* 0x000fe200078e0009 */
[----:B------:R-:W-:-:S02]  /*6030*/  F2FP.F16.F32.PACK_AB R86, RZ, R86 ;  /* 0x00000056ff56723e */ /* 0x000fc400000000ff */
[----:B------:R-:W-:Y:S02]  /*6040*/  F2FP.F16.F32.PACK_AB R87, RZ, R87 ;  /* 0x00000057ff57723e */ /* 0x000fe400000000ff */
[----:B------:R0:W-:Y:S01]  /*6050*/  @P5 STG.E.U16 desc[UR38][R4.64+0xd2], R79 ;  /* 0x0000d24f04005986 */ /* 0x0001e2000c101526 */
[C---:B------:R-:W-:Y:S02]  /*6060*/  ISETP.GT.AND P5, PT, R3.reuse, RZ, P3 ;  /* 0x000000ff0300720c */ /* 0x040fe40001fa4270 */
[----:B------:R-:W-:-:S11]  /*6070*/  ISETP.GT.AND P3, PT, R3, 0x8, P3 ;  /* 0x000000080300780c */ /* 0x000fd60001f64270 */
[----:B0-----:R-:W-:Y:S02]  /*6080*/  @P5 IMAD.MOV.U32 R4, RZ, RZ, R6 ;  /* 0x000000ffff045224 */ /* 0x001fe400078e0006 */
[----:B------:R-:W-:-:S05]  /*6090*/  @P5 IMAD.MOV.U32 R5, RZ, RZ, R7 ;  /* 0x000000ffff055224 */ /* 0x000fca00078e0007 */
[----:B------:R0:W-:Y:S01]  /*60a0*/  @P5 STG.E.U16 desc[UR38][R4.64+0xe0], R80 ;  /* 0x0000e05004005986 */ /* 0x0001e2000c101526 */
[C---:B------:R-:W-:Y:S02]  /*60b0*/  ISETP.GT.AND P5, PT, R3.reuse, RZ, P0 ;  /* 0x000000ff0300720c */ /* 0x040fe400007a4270 */
[----:B------:R-:W-:Y:S01]  /*60c0*/  ISETP.GT.AND P0, PT, R3, 0x8, P0 ;  /* 0x000000080300780c */ /* 0x000fe20000704270 */
[----:B0-----:R-:W-:Y:S02]  /*60d0*/  @P4 IMAD.MOV.U32 R4, RZ, RZ, R6 ;  /* 0x000000ffff044224 */ /* 0x001fe400078e0006 */
[----:B------:R-:W-:-:S05]  /*60e0*/  @P4 IMAD.MOV.U32 R5, RZ, RZ, R7 ;  /* 0x000000ffff054224 */ /* 0x000fca00078e0007 */
[----:B------:R0:W-:Y:S01]  /*60f0*/  @P4 STG.E.U16 desc[UR38][R4.64+0xe2], R81 ;  /* 0x0000e25104004986 */ /* 0x0001e2000c101526 */
[C---:B------:R-:W-:Y:S02]  /*6100*/  ISETP.GT.AND P4, PT, R3.reuse, RZ, P1 ;  /* 0x000000ff0300720c */ /* 0x040fe40000f84270 */
[----:B------:R-:W-:Y:S01]  /*6110*/  ISETP.GT.AND P1, PT, R3, 0x8, P1 ;  /* 0x000000080300780c */ /* 0x000fe20000f24270 */
[----:B0-----:R-:W-:Y:S02]  /*6120*/  @P3 IMAD.MOV.U32 R4, RZ, RZ, R8 ;  /* 0x000000ffff043224 */ /* 0x001fe400078e0008 */
[----:B------:R-:W-:-:S05]  /*6130*/  @P3 IMAD.MOV.U32 R5, RZ, RZ, R9 ;  /* 0x000000ffff053224 */ /* 0x000fca00078e0009 */
[----:B------:R0:W-:Y:S02]  /*6140*/  @P3 STG.E.U16 desc[UR38][R4.64+0xe0], R82 ;  /* 0x0000e05204003986 */ /* 0x0001e4000c101526 */
[----:B0-----:R-:W-:Y:S02]  /*6150*/  @P2 IMAD.MOV.U32 R4, RZ, RZ, R8 ;  /* 0x000000ffff042224 */ /* 0x001fe400078e0008 */
[----:B------:R-:W-:-:S05]  /*6160*/  @P2 IMAD.MOV.U32 R5, RZ, RZ, R9 ;  /* 0x000000ffff052224 */ /* 0x000fca00078e0009 */
[----:B------:R0:W-:Y:S02]  /*6170*/  @P2 STG.E.U16 desc[UR38][R4.64+0xe2], R83 ;  /* 0x0000e25304002986 */ /* 0x0001e4000c101526 */
[----:B0-----:R-:W-:Y:S02]  /*6180*/  @P4 IMAD.MOV.U32 R4, RZ, RZ, R6 ;  /* 0x000000ffff044224 */ /* 0x001fe400078e0006 */
[----:B------:R-:W-:-:S05]  /*6190*/  @P4 IMAD.MOV.U32 R5, RZ, RZ, R7 ;  /* 0x000000ffff054224 */ /* 0x000fca00078e0007 */
[----:B------:R0:W-:Y:S04]  /*61a0*/  @P4 STG.E.U16 desc[UR38][R4.64+0xf0], R84 ;  /* 0x0000f05404004986 */ /* 0x0001e8000c101526 */
[----:B------:R1:W-:Y:S01]  /*61b0*/  @P5 STG.E.U16 desc[UR38][R6.64+0xf2], R85 ;  /* 0x0000f25506005986 */ /* 0x0003e2000c101526 */
[----:B0-----:R-:W-:Y:S02]  /*61c0*/  @P1 IMAD.MOV.U32 R4, RZ, RZ, R8 ;  /* 0x000000ffff041224 */ /* 0x001fe400078e0008 */
[----:B------:R-:W-:-:S05]  /*61d0*/  @P1 IMAD.MOV.U32 R5, RZ, RZ, R9 ;  /* 0x000000ffff051224 */ /* 0x000fca00078e0009 */
[----:B------:R1:W-:Y:S04]  /*61e0*/  @P1 STG.E.U16 desc[UR38][R4.64+0xf0], R86 ;  /* 0x0000f05604001986 */ /* 0x0003e8000c101526 */
[----:B------:R1:W-:Y:S02]  /*61f0*/  @P0 STG.E.U16 desc[UR38][R8.64+0xf2], R87 ;  /* 0x0000f25708000986 */ /* 0x0003e4000c101526 */
.L_x_158:
[----:B------:R-:W-:Y:S05]  /*6200*/  BSYNC B0 ;  /* 0x0000000000007941 */ /* 0x000fea0003800000 */
.L_x_32:
[----:B------:R-:W-:Y:S01]  /*6210*/  IADD3 R16, P0, R16, UR36, RZ ;  /* 0x0000002410107c10 */ /* 0x000fe2000ff1e0ff */
[----:B------:R-:W-:Y:S01]  /*6220*/  ULDC.64 UR4, c[0x0][0x650] ;  /* 0x0001940000047ab9 */ /* 0x000fe20000000a00 */
[----:B------:R-:W-:Y:S01]  /*6230*/  PRMT R3, RZ, 0x7610, R3 ;  /* 0x00007610ff037816 */ /* 0x000fe20000000003 */
[----:B------:R-:W-:Y:S01]  /*6240*/  IMAD.MOV.U32 R100, RZ, RZ, -0x1 ;  /* 0xffffffffff647424 */ /* 0x000fe200078e00ff */
[----:B------:R-:W-:Y:S01]  /*6250*/  IADD3.X R17, R17, UR42, RZ, P0, !PT ;  /* 0x0000002a11117c10 */ /* 0x000fe200087fe4ff */
[----:B------:R-:W-:Y:S01]  /*6260*/  IMAD.MOV.U32 R101, RZ, RZ, -0x1 ;  /* 0xffffffffff657424 */ /* 0x000fe200078e00ff */
[----:B------:R-:W-:-:S04]  /*6270*/  ISETP.GE.U32.AND P0, PT, R16, UR4, PT ;  /* 0x0000000410007c0c */ /* 0x000fc8000bf06070 */
[----:B------:R-:W-:-:S13]  /*6280*/  ISETP.GE.U32.AND.EX P0, PT, R17, UR5, PT, P0 ;  /* 0x0000000511007c0c */ /* 0x000fda000bf06100 */
[----:B------:R-:W-:Y:S05]  /*6290*/  @P0 BRA `(.L_x_159) ;  /* 0x00000004004c0947 */ /* 0x000fea0003800000 */
[----:B------:R-:W0:Y:S01]  /*62a0*/  LDC.64 R10, c[0x0][0x628] ;  /* 0x00018a00ff0a7b82 */ /* 0x000e220000000a00 */
[----:B---3--:R-:W3:Y:S01]  /*62b0*/  S2R R12, SR_CTAID.X ;  /* 0x00000000000c7919 */ /* 0x008ee20000002500 */
[----:B-12-4-:R-:W-:Y:S02]  /*62c0*/  IMAD.MOV.U32 R8, RZ, RZ, R16 ;  /* 0x000000ffff087224 */ /* 0x016fe400078e0010 */
[----:B------:R-:W-:Y:S01]  /*62d0*/  IMAD.MOV.U32 R9, RZ, RZ, R17 ;  /* 0x000000ffff097224 */ /* 0x000fe200078e0011 */
[----:B------:R-:W1:Y:S03]  /*62e0*/  S2R R20, SR_CTAID.Y ;  /* 0x0000000000147919 */ /* 0x000e660000002600 */
[----:B------:R-:W2:Y:S08]  /*62f0*/  LDC R0, c[0x0][0x630] ;  /* 0x00018c00ff007b82 */ /* 0x000eb00000000800 */
[----:B------:R-:W4:Y:S01]  /*6300*/  LDC.64 R14, c[0x0][0x620] ;  /* 0x00018800ff0e7b82 */ /* 0x000f220000000a00 */
[----:B0-----:R-:W-:-:S04]  /*6310*/  ISETP.NE.U32.AND P0, PT, R10, RZ, PT ;  /* 0x000000ff0a00720c */ /* 0x001fc80003f05070 */
[----:B------:R-:W-:-:S13]  /*6320*/  ISETP.NE.AND.EX P0, PT, R11, RZ, PT, P0 ;  /* 0x000000ff0b00720c */ /* 0x000fda0003f05300 */
[----:B-1234-:R-:W-:Y:S05]  /*6330*/  @!P0 BRA `(.L_x_160) ;  /* 0x0000000000288947 */ /* 0x01efea0003800000 */
        /* <DEDUP_REMOVED lines=10> */
.L_x_160:
[-CC-:B------:R-:W-:Y:S01]  /*63e0*/  SHF.R.U64 R101, R8, R0.reuse, R9.reuse ;  /* 0x0000000008657219 */ /* 0x180fe20000001209 */
[----:B------:R-:W0:Y:S01]  /*63f0*/  LDC.64 R26, c[0x0][0x640] ;  /* 0x00019000ff1a7b82 */ /* 0x000e220000000a00 */
[----:B------:R-:W-:Y:S01]  /*6400*/  SHF.R.U32.HI R0, RZ, R0, R9 ;  /* 0x00000000ff007219 */ /* 0x000fe20000011609 */
[----:B------:R-:W-:Y:S01]  /*6410*/  ULDC UR4, c[0x0][0x150] ;  /* 0x0000540000047ab9 */ /* 0x000fe20000000800 */
[----:B------:R-:W-:Y:S02]  /*6420*/  IADD3 R3, P0, RZ, -R101, RZ ;  /* 0x80000065ff037210 */ /* 0x000fe40007f1e0ff */
[----:B------:R-:W-:-:S03]  /*6430*/  I2FP.F32.U32 R7, R12 ;  /* 0x0000000c00077245 */ /* 0x000fc60000201000 */
[----:B------:R-:W1:Y:S01]  /*6440*/  LDC R6, c[0x0][0x618] ;  /* 0x00018600ff067b82 */ /* 0x000e620000000800 */
[----:B------:R-:W-:Y:S02]  /*6450*/  IMAD.X R5, RZ, RZ, ~R0, P0 ;  /* 0x000000ffff057224 */ /* 0x000fe400000e0e00 */
[----:B------:R-:W-:Y:S01]  /*6460*/  FMUL R7, R7, UR4 ;  /* 0x0000000407077c20 */ /* 0x000fe20008400000 */
[----:B------:R-:W-:Y:S01]  /*6470*/  ULDC UR4, c[0x0][0x154] ;  /* 0x0000550000047ab9 */ /* 0x000fe20000000800 */
[-C--:B------:R-:W-:Y:S02]  /*6480*/  IMAD R0, R5, R14.reuse, RZ ;  /* 0x0000000e05007224 */ /* 0x080fe400078e02ff */
[C---:B------:R-:W-:Y:S01]  /*6490*/  IMAD.WIDE.U32 R4, R3.reuse, R14, R16 ;  /* 0x0000000e03047225 */ /* 0x040fe200078e0010 */
[----:B------:R-:W2:Y:S01]  /*64a0*/  LDC R8, c[0x0][0x608] ;  /* 0x00018200ff087b82 */ /* 0x000ea20000000800 */
[----:B------:R-:W3:Y:S02]  /*64b0*/  F2I.U32.TRUNC.NTZ R7, R7 ;  /* 0x0000000700077305 */ /* 0x000ee4000020f000 */
[----:B------:R-:W-:Y:S01]  /*64c0*/  IMAD R3, R3, R15, R0 ;  /* 0x0000000f03037224 */ /* 0x000fe200078e0200 */
[----:B------:R-:W-:-:S03]  /*64d0*/  I2FP.F32.U32 R0, R20 ;  /* 0x0000001400007245 */ /* 0x000fc60000201000 */
[----:B------:R-:W-:Y:S01]  /*64e0*/  IMAD.IADD R3, R5, 0x1, R3 ;  /* 0x0000000105037824 */ /* 0x000fe200078e0203 */
[----:B------:R-:W4:Y:S01]  /*64f0*/  LDC R11, c[0x0][0x658] ;  /* 0x00019600ff0b7b82 */ /* 0x000f220000000800 */
[----:B0-----:R-:W-:-:S04]  /*6500*/  ISETP.NE.U32.AND P0, PT, R26, RZ, PT ;  /* 0x000000ff1a00720c */ /* 0x001fc80003f05070 */
[----:B------:R-:W-:-:S03]  /*6510*/  ISETP.NE.AND.EX P0, PT, R27, RZ, PT, P0 ;  /* 0x000000ff1b00720c */ /* 0x000fc60003f05300 */
[----:B------:R-:W0:Y:S01]  /*6520*/  LDC R9, c[0x0][0x144] ;  /* 0x00005100ff097b82 */ /* 0x000e220000000800 */
[-C--:B-1----:R-:W-:Y:S01]  /*6530*/  SHF.R.U64 R10, R4, R6.reuse, R3 ;  /* 0x00000006040a7219 */ /* 0x082fe20000001203 */
[----:B---3--:R-:W-:Y:S01]  /*6540*/  IMAD.MOV R7, RZ, RZ, -R7 ;  /* 0x000000ffff077224 */ /* 0x008fe200078e0a07 */
[----:B------:R-:W-:Y:S01]  /*6550*/  SHF.R.U32.HI R3, RZ, R6, R3 ;  /* 0x00000006ff037219 */ /* 0x000fe20000011603 */
[----:B------:R-:W-:-:S04]  /*6560*/  FMUL R6, R0, UR4 ;  /* 0x0000000400067c20 */ /* 0x000fc80008400000 */
[----:B------:R-:W1:Y:S01]  /*6570*/  LDC R21, c[0x0][0x148] ;  /* 0x00005200ff157b82 */ /* 0x000e620000000800 */
[----:B------:R3:W0:Y:S01]  /*6580*/  F2I.U32.TRUNC.NTZ R14, R6 ;  /* 0x00000006000e7305 */ /* 0x000622000020f000 */
[-CC-:B--2---:R-:W-:Y:S02]  /*6590*/  SHF.R.U64 R13, R10, R8.reuse, R3.reuse ;  /* 0x000000080a0d7219 */ /* 0x184fe40000001203 */
[----:B------:R-:W-:-:S04]  /*65a0*/  SHF.R.U32.HI R0, RZ, R8, R3 ;  /* 0x00000008ff007219 */ /* 0x000fc80000011603 */
[----:B-----5:R-:W2:Y:S01]  /*65b0*/  LDC R24, c[0x0][0x648] ;  /* 0x00019200ff187b82 */ /* 0x020ea20000000800 */
[-CC-:B----4-:R-:W-:Y:S02]  /*65c0*/  SHF.R.U64 R15, R13, R11.reuse, R0.reuse ;  /* 0x0000000b0d0f7219 */ /* 0x190fe40000001200 */
[----:B------:R-:W-:-:S03]  /*65d0*/  SHF.R.U32.HI R5, RZ, R11, R0 ;  /* 0x0000000bff057219 */ /* 0x000fc60000011600 */
[----:B------:R-:W-:Y:S02]  /*65e0*/  IMAD.MOV.U32 R4, RZ, RZ, R15 ;  /* 0x000000ffff047224 */ /* 0x000fe400078e000f */
[----:B------:R-:W4:Y:S01]  /*65f0*/  LDC R28, c[0x0][0x638] ;  /* 0x00018e00ff1c7b82 */ /* 0x000f220000000800 */
[----:B0-----:R-:W-:-:S07]  /*6600*/  IMAD R25, R9, R7, R12 ;  /* 0x0000000709197224 */ /* 0x001fce00078e020c */
[----:B------:R-:W0:Y:S08]  /*6610*/  LDC R29, c[0x0][0x610] ;  /* 0x00018400ff1d7b82 */ /* 0x000e300000000800 */
[----:B------:R-:W0:Y:S01]  /*6620*/  LDC R30, c[0x0][0x600] ;  /* 0x00018000ff1e7b82 */ /* 0x000e220000000800 */
[----:B-123--:R-:W-:Y:S05]  /*6630*/  @!P0 BRA `(.L_x_161) ;  /* 0x0000000000288947 */ /* 0x00efea0003800000 */
[----:B------:R-:W1:Y:S02]  /*6640*/  LDC R0, c[0x0][0x64c] ;  /* 0x00019300ff007b82 */ /* 0x000e640000000800 */
[----:B-1----:R-:W-:-:S05]  /*6650*/  IADD3 R3, P0, R15, R0, RZ ;  /* 0x000000000f037210 */ /* 0x002fca0007f1e0ff */
        /* <DEDUP_REMOVED lines=8> */
.L_x_161:
[----:B------:R-:W-:Y:S01]  /*66e0*/  ISETP.NE.AND P0, PT, R2, 0x1, PT ;  /* 0x000000010200780c */ /* 0x000fe20003f05270 */
[----:B------:R-:W-:Y:S01]  /*66f0*/  IMAD.MOV R14, RZ, RZ, -R14 ;  /* 0x000000ffff0e7224 */ /* 0x000fe200078e0a0e */
[----:B------:R-:W-:Y:S02]  /*6700*/  SHF.R.U64 R3, R4, R24, R5 ;  /* 0x0000001804037219 */ /* 0x000fe40000001205 */
[----:B------:R-:W-:Y:S02]  /*6710*/  LOP3.LUT R0, R13, R98, RZ, 0xc0, !PT ;  /* 0x000000620d007212 */ /* 0x000fe400078ec0ff */
[----:B------:R-:W-:Y:S01]  /*6720*/  LOP3.LUT R10, R10, R97, RZ, 0xc0, !PT ;  /* 0x000000610a0a7212 */ /* 0x000fe200078ec0ff */
[----:B------:R-:W-:Y:S02]  /*6730*/  IMAD.MOV R4, RZ, RZ, -R3 ;  /* 0x000000ffff047224 */ /* 0x000fe400078e0a03 */
[----:B------:R-:W-:Y:S02]  /*6740*/  IMAD R0, R93, R3, R0 ;  /* 0x000000035d007224 */ /* 0x000fe400078e0200 */
[----:B----4-:R-:W-:-:S02]  /*6750*/  IMAD R3, R4, R28, R15 ;  /* 0x0000001c04037224 */ /* 0x010fc400078e020f */
[----:B------:R-:W-:Y:S02]  /*6760*/  @P0 IMAD R25, R21, R14, R20 ;  /* 0x0000000e15190224 */ /* 0x000fe400078e0214 */
[----:B0-----:R-:W-:Y:S02]  /*6770*/  IMAD R5, R3, R30, R10 ;  /* 0x0000001e03057224 */ /* 0x001fe400078e020a */
[----:B------:R-:W-:Y:S02]  /*6780*/  IMAD R0, R0, R29, R25 ;  /* 0x0000001d00007224 */ /* 0x000fe400078e0219 */
[----:B------:R-:W-:-:S03]  /*6790*/  IMAD.MOV.U32 R4, RZ, RZ, 0x1 ;  /* 0x00000001ff047424 */ /* 0x000fc600078e00ff */
[----:B------:R-:W-:Y:S02]  /*67a0*/  SEL R100, R5, R0, !P0 ;  /* 0x0000000005647207 */ /* 0x000fe40004000000 */
[----:B------:R-:W-:Y:S02]  /*67b0*/  PRMT R3, R4, 0x7610, R3 ;  /* 0x0000761004037816 */ /* 0x000fe40000000003 */
[----:B------:R-:W-:-:S07]  /*67c0*/  SEL R0, R0, R5, !P0 ;  /* 0x0000000500007207 */ /* 0x000fce0004000000 */
.L_x_159:
[----:B------:R-:W-:Y:S01]  /*67d0*/  LOP3.LUT P0, RZ, R3, 0xff, RZ, 0xc0, !PT ;  /* 0x000000ff03ff7812 */ /* 0x000fe2000780c0ff */
[----:B------:R-:W-:Y:S01]  /*67e0*/  UIMAD.WIDE.U32 UR4, UR41, -0x55555555, URZ ;  /* 0xaaaaaaab290478a5 */ /* 0x000fe2000f8e003f */
[----:B------:R-:W-:-:S03]  /*67f0*/  IMAD.MOV.U32 R103, RZ, RZ, R0 ;  /* 0x000000ffff677224 */ /* 0x000fc600078e0000 */
[----:B------:R-:W-:-:S04]  /*6800*/  USHF.R.U32.HI UR4, URZ, 0x1, UR5 ;  /* 0x000000013f047899 */ /* 0x000fc80008011605 */
[----:B------:R-:W-:-:S04]  /*6810*/  UIMAD UR41, UR4, -0x3, UR41 ;  /* 0xfffffffd042978a4 */ /* 0x000fc8000f8e0229 */
[----:B------:R-:W-:Y:S08]  /*6820*/  @P0 BRA `(.L_x_162) ;  /* 0xffffffac000c0947 */ /* 0x000ff0000383ffff */
[----:B------:R-:W-:Y:S05]  /*6830*/  EXIT ;  /* 0x000000000000794d */ /* 0x000fea0003800000 */
.L_x_7:
        /* <DEDUP_REMOVED lines=26> */
.L_x_164:
[----:B------:R-:W0:Y:S01]  /*69e0*/  LDC.64 R30, c[0x0][0x640] ;  /* 0x00019000ff1e7b82 */ /* 0x000e220000000a00 */
[-CC-:B------:R-:W-:Y:S01]  /*69f0*/  SHF.R.U64 R22, R14, R8.reuse, R15.reuse ;  /* 0x000000080e167219 */ /* 0x180fe2000000120f */
[----:B------:R-:W-:Y:S01]  /*6a00*/  IMAD.MOV.U32 R27, RZ, RZ, 0x1 ;  /* 0x00000001ff1b7424 */ /* 0x000fe200078e00ff */
[----:B------:R-:W-:Y:S02]  /*6a10*/  SHF.R.U32.HI R7, RZ, R8, R15 ;  /* 0x00000008ff077219 */ /* 0x000fe4000001160f */
[----:B------:R-:W-:-:S03]  /*6a20*/  IADD3 R13, P0, RZ, -R22, RZ ;  /* 0x80000016ff0d7210 */ /* 0x000fc60007f1e0ff */
[----:B------:R-:W1:Y:S02]  /*6a30*/  LDC R12, c[0x0][0x618] ;  /* 0x00018600ff0c7b82 */ /* 0x000e640000000800 */
[----:B------:R-:W-:Y:S02]  /*6a40*/  IMAD.X R7, RZ, RZ, ~R7, P0 ;  /* 0x000000ffff077224 */ /* 0x000fe400000e0e07 */
[----:B------:R-:W-:-:S04]  /*6a50*/  IMAD.WIDE.U32 R10, R13, R24, R16 ;  /* 0x000000180d0a7225 */ /* 0x000fc800078e0010 */
[----:B------:R-:W2:Y:S01]  /*6a60*/  LDC R14, c[0x0][0x608] ;  /* 0x00018200ff0e7b82 */ /* 0x000ea20000000800 */
[----:B------:R-:W-:-:S04]  /*6a70*/  IMAD R8, R7, R24, RZ ;  /* 0x0000001807087224 */ /* 0x000fc800078e02ff */
[----:B------:R-:W-:-:S03]  /*6a80*/  IMAD R7, R13, R25, R8 ;  /* 0x000000190d077224 */ /* 0x000fc600078e0208 */
[----:B------:R-:W3:Y:S01]  /*6a90*/  LDC R28, c[0x0][0x658] ;  /* 0x00019600ff1c7b82 */ /* 0x000ee20000000800 */
[----:B------:R-:W-:Y:S01]  /*6aa0*/  IMAD.IADD R7, R11, 0x1, R7 ;  /* 0x000000010b077824 */ /* 0x000fe200078e0207 */
[----:B0-----:R-:W-:Y:S01]  /*6ab0*/  ISETP.NE.U32.AND P0, PT, R30, RZ, PT ;  /* 0x000000ff1e00720c */ /* 0x001fe20003f05070 */
[----:B------:R-:W-:-:S03]  /*6ac0*/  IMAD.MOV.U32 R11, RZ, RZ, -0x1 ;  /* 0xffffffffff0b7424 */ /* 0x000fc600078e00ff */
        /* <DEDUP_REMOVED lines=8> */
[-C--:B---3--:R-:W-:Y:S02]  /*6b50*/  SHF.L.U32 R10, R11, R28.reuse, RZ ;  /* 0x0000001c0b0a7219 */ /* 0x088fe400000006ff */
[--C-:B------:R-:W-:Y:S02]  /*6b60*/  SHF.R.U64 R26, R24, R28, R7.reuse ;  /* 0x0000001c181a7219 */ /* 0x100fe40000001207 */
[----:B------:R-:W-:Y:S02]  /*6b70*/  LOP3.LUT R29, RZ, R10, RZ, 0x33, !PT ;  /* 0x0000000aff1d7212 */ /* 0x000fe400078e33ff */
[----:B------:R-:W-:Y:S01]  /*6b80*/  SHF.R.U32.HI R11, RZ, R28, R7 ;  /* 0x0000001cff0b7219 */ /* 0x000fe20000011607 */
[----:B------:R-:W3:Y:S01]  /*6b90*/  LDC R32, c[0x0][0x610] ;  /* 0x00018400ff207b82 */ /* 0x000ee20000000800 */
[----:B------:R-:W-:Y:S01]  /*6ba0*/  IMAD.MOV.U32 R10, RZ, RZ, R26 ;  /* 0x000000ffff0a7224 */ /* 0x000fe200078e001a */
[----:B------:R-:W-:Y:S06]  /*6bb0*/  @!P0 BRA `(.L_x_165) ;  /* 0x0000000000288947 */ /* 0x000fec0003800000 */
        /* <DEDUP_REMOVED lines=10> */
.L_x_165:
[----:B------:R-:W-:Y:S02]  /*6c60*/  ISETP.NE.AND P0, PT, R2, 0x1, PT ;  /* 0x000000010200780c */ /* 0x000fe40003f05270 */
[----:B-1----:R-:W-:Y:S01]  /*6c70*/  SHF.R.U64 R8, R10, R8, R11 ;  /* 0x000000080a087219 */ /* 0x002fe2000000120b */
[----:B0-----:R-:W-:Y:S01]  /*6c80*/  VIADD R11, R21, 0xffffffff ;  /* 0xffffffff150b7836 */ /* 0x001fe20000000000 */
[----:B------:R-:W-:Y:S02]  /*6c90*/  SHF.L.U32 R27, R27, R28, RZ ;  /* 0x0000001c1b1b7219 */ /* 0x000fe400000006ff */
[----:B------:R-:W-:Y:S01]  /*6ca0*/  LOP3.LUT R5, R24, R29, RZ, 0xc0, !PT ;  /* 0x0000001d18057212 */ /* 0x000fe200078ec0ff */
[----:B------:R-:W-:-:S04]  /*6cb0*/  IMAD.MOV R7, RZ, RZ, -R8 ;  /* 0x000000ffff077224 */ /* 0x000fc800078e0a08 */
[----:B------:R-:W-:Y:S02]  /*6cc0*/  IMAD R5, R27, R8, R5 ;  /* 0x000000081b057224 */ /* 0x000fe400078e0205 */
[----:B------:R-:W-:Y:S01]  /*6cd0*/  @P0 IMAD R6, R9, R23, R4 ;  /* 0x0000001709060224 */ /* 0x000fe200078e0204 */
[----:B------:R-:W-:Y:S01]  /*6ce0*/  LOP3.LUT R9, R20, R11, RZ, 0xc0, !PT ;  /* 0x0000000b14097212 */ /* 0x000fe200078ec0ff */
[----:B--2---:R-:W-:Y:S02]  /*6cf0*/  IMAD R4, R7, R25, R26 ;  /* 0x0000001907047224 */ /* 0x004fe400078e021a */
[----:B---3--:R-:W-:Y:S02]  /*6d00*/  IMAD R6, R5, R32, R6 ;  /* 0x0000002005067224 */ /* 0x008fe400078e0206 */
[----:B------:R-:W-:Y:S02]  /*6d10*/  IMAD R5, R4, R21, R9 ;  /* 0x0000001504057224 */ /* 0x000fe400078e0209 */
[----:B------:R-:W-:-:S02]  /*6d20*/  IMAD.MOV.U32 R8, RZ, RZ, 0x1 ;  /* 0x00000001ff087424 */ /* 0x000fc400078e00ff */
[----:B------:R-:W-:Y:S01]  /*6d30*/  IMAD.MOV.U32 R7, RZ, RZ, R22 ;  /* 0x000000ffff077224 */ /* 0x000fe200078e0016 */
[----:B------:R-:W-:Y:S02]  /*6d40*/  SEL R21, R5, R6, !P0 ;  /* 0x0000000605157207 */ /* 0x000fe40004000000 */
[----:B------:R-:W-:-:S07]  /*6d50*/  SEL R20, R6, R5, !P0 ;  /* 0x0000000506147207 */ /* 0x000fce0004000000 */
.L_x_163:
[----:B------:R-:W-:-:S08]  /*6d60*/  NOP ;  /* 0x0000000000007918 */ /* 0x000fd00000000000 */
[----:B------:R-:W0:-:S00]  /*6d70*/  USETMAXREG.DEALLOC.CTAPOOL 0x28 ;  /* 0x00000028000079c8 */ /* 0x000e0000080e0500 */
[----:B0-----:R-:W-:-:S13]  /*6d80*/  ISETP.NE.AND P0, PT, R3, RZ, PT ;  /* 0x000000ff0300720c */ /* 0x001fda0003f05270 */
[----:B------:R-:W-:Y:S05]  /*6d90*/  @P0 EXIT ;  /* 0x000000000000094d */ /* 0x000fea0003800000 */
[----:B------:R-:W-:Y:S01]  /*6da0*/  LOP3.LUT P0, RZ, R8, 0xff, RZ, 0xc0, !PT ;  /* 0x000000ff08ff7812 */ /* 0x000fe2000780c0ff */
[----:B------:R-:W-:Y:S02]  /*6db0*/  IMAD.MOV.U32 R3, RZ, RZ, 0x1 ;  /* 0x00000001ff037424 */ /* 0x000fe400078e00ff */
[----:B------:R-:W-:-:S10]  /*6dc0*/  IMAD.MOV.U32 R8, RZ, RZ, RZ ;  /* 0x000000ffff087224 */ /* 0x000fd400078e00ff */
[----:B------:R-:W-:Y:S05]  /*6dd0*/  @!P0 BRA `(.L_x_166) ;  /* 0x0000000c00288947 */ /* 0x000fea0003800000 */
[----:B------:R-:W0:Y:S01]  /*6de0*/  LDC R3, c[0x0][0x28c] ;  /* 0x0000a300ff037b82 */ /* 0x000e220000000800 */
[----:B------:R-:W1:Y:S01]  /*6df0*/  S2R R13, SR_CgaCtaId ;  /* 0x00000000000d7919 */ /* 0x000e620000008800 */
[----:B------:R-:W-:Y:S01]  /*6e00*/  ULDC UR5, c[0x0][0x658] ;  /* 0x0001960000057ab9 */ /* 0x000fe20000000800 */
[----:B------:R-:W-:Y:S01]  /*6e10*/  UMOV UR6, 0xffffffff ;  /* 0xffffffff00067882 */ /* 0x000fe20000000000 */
[----:B------:R-:W-:Y:S01]  /*6e20*/  BSSY B0, `(.L_x_166) ;  /* 0x00000c5000007945 */ /* 0x000fe20003800000 */
[----:B------:R-:W-:Y:S01]  /*6e30*/  USHF.L.U32 UR6, UR6, UR5, URZ ;  /* 0x0000000506067299 */ /* 0x000fe2000800063f */
[----:B------:R-:W-:Y:S01]  /*6e40*/  IMAD.MOV.U32 R10, RZ, RZ, 0x1 ;  /* 0x00000001ff0a7424 */ /* 0x000fe200078e00ff */
[----:B------:R-:W-:Y:S01]  /*6e50*/  LOP3.LUT R9, R18, 0x2, RZ, 0xfc, !PT ;  /* 0x0000000212097812 */ /* 0x000fe200078efcff */
[----:B------:R-:W-:Y:S01]  /*6e60*/  IMAD.MOV.U32 R8, RZ, RZ, RZ ;  /* 0x000000ffff087224 */ /* 0x000fe200078e00ff */
[----:B------:R-:W-:Y:S01]  /*6e70*/  ULDC UR4, c[0x0][0x600] ;  /* 0x0001800000047ab9 */ /* 0x000fe20000000800 */
[----:B------:R-:W-:Y:S01]  /*6e80*/  UMOV UR7, 0x1 ;  /* 0x0000000100077882 */ /* 0x000fe20000000000 */
[----:B------:R-:W-:-:S02]  /*6e90*/  UIADD3 UR15, UR4, -0x1, URZ ;  /* 0xffffffff040f7890 */ /* 0x000fc4000fffe03f */
[----:B------:R-:W-:Y:S02]  /*6ea0*/  USHF.L.U32 UR17, UR7, UR5, URZ ;  /* 0x0000000507117299 */ /* 0x000fe4000800063f */
[----:B------:R-:W-:Y:S01]  /*6eb0*/  ULOP3.LUT UR16, URZ, UR6, URZ, 0x33, !UPT ;  /* 0x000000063f107292 */ /* 0x000fe2000f8e333f */
[----:B------:R-:W-:Y:S01]  /*6ec0*/  ULDC.64 UR20, c[0x0][0x198] ;  /* 0x0000660000147ab9 */ /* 0x000fe20000000a00 */
[----:B0-----:R-:W-:-:S05]  /*6ed0*/  VIADD R3, R3, 0x3f ;  /* 0x0000003f03037836 */ /* 0x001fca0000000000 */
[----:B------:R-:W-:-:S04]  /*6ee0*/  SHF.R.S32.HI R4, RZ, 0x1f, R3 ;  /* 0x0000001fff047819 */ /* 0x000fc80000011403 */
[----:B------:R-:W-:Y:S01]  /*6ef0*/  LEA.HI R4, R4, R3, RZ, 0x6 ;  /* 0x0000000304047211 */ /* 0x000fe200078f30ff */
[C---:B-1----:R-:W-:Y:S02]  /*6f00*/  IMAD.SHL.U32 R12, R13.reuse, 0x40, RZ ;  /* 0x000000400d0c7824 */ /* 0x042fe400078e00ff */
[----:B------:R-:W-:Y:S01]  /*6f10*/  IMAD.SHL.U32 R13, R13, 0x1000, RZ ;  /* 0x000010000d0d7824 */ /* 0x000fe200078e00ff */
[----:B------:R-:W-:Y:S01]  /*6f20*/  SHF.R.S32.HI R11, RZ, 0x6, R4 ;  /* 0x00000006ff0b7819 */ /* 0x000fe20000011404 */
[----:B------:R-:W-:Y:S01]  /*6f30*/  IMAD.MOV.U32 R3, RZ, RZ, 0x1 ;  /* 0x00000001ff037424 */ /* 0x000fe200078e00ff */
[----:B------:R-:W-:Y:S02]  /*6f40*/  LOP3.LUT R12, R12, 0x40, RZ, 0xc0, !PT ;  /* 0x000000400c0c7812 */ /* 0x000fe400078ec0ff */
[----:B------:R-:W-:Y:S01]  /*6f50*/  LOP3.LUT R13, R13, 0x1000, RZ, 0xc0, !PT ;  /* 0x000010000d0d7812 */ /* 0x000fe200078ec0ff */
[----:B------:R-:W-:-:S07]  /*6f60*/  VIADD R19, R11, 0x1 ;  /* 0x000000010b137836 */ /* 0x000fce0000000000 */
.L_x_177:
[----:B------:R-:W-:-:S03]  /*6f70*/  UMOV UR4, 0xffffffff ;  /* 0xffffffff00047882 */ /* 0x000fc60000000000 */
[----:B------:R-:W-:Y:S05]  /*6f80*/  BRA.DIV UR4, `(.L_x_167) ;  /* 0x0000000e04807947 */ /* 0x000fea000b800000 */
[----:B------:R-:W-:-:S13]  /*6f90*/  ELECT P6, URZ, PT ;  /* 0x00000000003f782f */ /* 0x000fda00038c0000 */
.L_x_187:
[----:B------:R-:W0:Y:S01]  /*6fa0*/  LDC R4, c[0x0][0x28c] ;  /* 0x0000a300ff047b82 */ /* 0x000e220000000800 */
[----:B------:R-:W-:Y:S01]  /*6fb0*/  BSSY B1, `(.L_x_168) ;  /* 0x0000038000017945 */ /* 0x000fe20003800000 */
[----:B0-----:R-:W-:-:S13]  /*6fc0*/  ISETP.LT.OR P6, PT, R4, 0x1, !P6 ;  /* 0x000000010400780c */ /* 0x001fda00077c1670 */
[----:B------:R-:W-:Y:S05]  /*6fd0*/  @P6 BRA `(.L_x_169) ;  /* 0x0000000000d46947 */ /* 0x000fea0003800000 */
[----:B------:R-:W-:Y:S02]  /*6fe0*/  IMAD R21, R21, 0x80, R12 ;  /* 0x0000008015157824 */ /* 0x000fe400078e020c */
[----:B------:R-:W-:Y:S02]  /*6ff0*/  IMAD.SHL.U32 R20, R20, 0x80, RZ ;  /* 0x0000008014147824 */ /* 0x000fe400078e00ff */
[----:B------:R-:W-:Y:S02]  /*7000*/  IMAD.MOV.U32 R22, RZ, RZ, RZ ;  /* 0x000000ffff167224 */ /* 0x000fe400078e00ff */
[----:B------:R-:W-:Y:S02]  /*7010*/  IMAD.MOV.U32 R4, RZ, RZ, R19 ;  /* 0x000000ffff047224 */ /* 0x000fe400078e0013 */
[----:B------:R-:W-:Y:S02]  /*7020*/  IMAD.MOV.U32 R5, RZ, RZ, R3 ;  /* 0x000000ffff057224 */ /* 0x000fe400078e0003 */
[----:B------:R-:W-:-:S07]  /*7030*/  IMAD.MOV.U32 R6, RZ, RZ, R8 ;  /* 0x000000ffff067224 */ /* 0x000fce00078e0008 */
.L_x_172:
[----:B------:R-:W0:Y:S01]  /*7040*/  S2R R15, SR_CgaCtaId ;  /* 0x00000000000f7919 */ /* 0x000e220000008800 */
[----:B------:R-:W-:Y:S02]  /*7050*/  MOV R14, 0x400 ;  /* 0x00000400000e7802 */ /* 0x000fe40000000f00 */
[----:B------:R-:W-:Y:S02]  /*7060*/  ISETP.NE.AND P1, PT, R0, RZ, PT ;  /* 0x000000ff0000720c */ /* 0x000fe40003f25270 */
[----:B0-----:R-:W-:Y:S02]  /*7070*/  LEA R25, R15, R14, 0x18 ;  /* 0x0000000e0f197211 */ /* 0x001fe400078ec0ff */
[----:B------:R-:W-:-:S09]  /*7080*/  SHF.L.U32 R14, R5, 0x1f, RZ ;  /* 0x0000001f050e7819 */ /* 0x000fd200000006ff */
[----:B------:R-:W0:Y:S01]  /*7090*/  @!P1 LDC R15, c[0x0][0x500] ;  /* 0x00014000ff0f9b82 */ /* 0x000e220000000800 */
[----:B------:R-:W-:-:S04]  /*70a0*/  IMAD R23, R6, 0x8, R25 ;  /* 0x0000000806177824 */ /* 0x000fc800078e0219 */
[----:B------:R-:W1:Y:S02]  /*70b0*/  SYNCS.PHASECHK.TRANS64.TRYWAIT P0, [R23+URZ+0x18], R14 ;  /* 0x0000180e170075a7 */ /* 0x000e64000800017f */
[----:B-1----:R-:W-:Y:S05]  /*70c0*/  @!P0 BRA `(.L_x_170) ;  /* 0x0000000c00508947 */ /* 0x002fea0003800000 */
.L_x_188:
[----:B-1----:R-:W-:Y:S01]  /*70d0*/  PRMT R14, R9, 0x9910, RZ ;  /* 0x00009910090e7816 */ /* 0x002fe200000000ff */
[----:B0-----:R0:W-:Y:S03]  /*70e0*/  @!P1 SYNCS.ARRIVE.TRANS64 RZ, [R23+URZ], R15 ;  /* 0x0000000f17ff99a7 */ /* 0x0011e6000800003f */
[----:B------:R-:W-:-:S13]  /*70f0*/  ISETP.NE.AND P0, PT, R14, 0x2, PT ;  /* 0x000000020e00780c */ /* 0x000fda0003f05270 */
[----:B0-----:R-:W-:Y:S05]  /*7100*/  @P0 BRA `(.L_x_171) ;  /* 0x0000000000040947 */ /* 0x001fea0003800000 */
[----:B------:R-:W-:Y:S01]  /*7110*/  BPT.TRAP 0x1 ;  /* 0x000000040000795c */ /* 0x000fe20000300000 */
.L_x_171:
[C---:B------:R-:W-:Y:S01]  /*7120*/  IMAD R14, R6.reuse, 0x2000, R13 ;  /* 0x00002000060e7824 */ /* 0x040fe200078e020d */
[----:B------:R-:W-:Y:S01]  /*7130*/  R2UR UR9, R23 ;  /* 0x00000000170972ca */ /* 0x000fe200000e0000 */
[--C-:B------:R-:W-:Y:S01]  /*7140*/  IMAD R15, R6, 0x4000, R25.reuse ;  /* 0x00004000060f7824 */ /* 0x100fe200078e0219 */
[----:B------:R-:W-:Y:S01]  /*7150*/  UIADD3 UR4, UP0, UR20, 0xf0, URZ ;  /* 0x000000f014047890 */ /* 0x000fe2000ff1e03f */
[----:B------:R-:W-:Y:S01]  /*7160*/  IMAD R14, R14, 0x2, R25 ;  /* 0x000000020e0e7824 */ /* 0x000fe200078e0219 */
[----:B------:R-:W-:Y:S01]  /*7170*/  R2UR UR11, R20 ;  /* 0x00000000140b72ca */ /* 0x000fe200000e0000 */
[----:B------:R-:W-:Y:S01]  /*7180*/  VIADD R4, R4, 0xffffffff ;  /* 0xffffffff04047836 */ /* 0x000fe20000000000 */
[----:B------:R-:W-:Y:S01]  /*7190*/  R2UR UR5, R15 ;  /* 0x000000000f0572ca */ /* 0x000fe200000e0000 */
[----:B------:R-:W-:Y:S01]  /*71a0*/  UIADD3 UR22, UP1, UR20, 0x1f0, URZ ;  /* 0x000001f014167890 */ /* 0x000fe2000ff3e03f */
[----:B------:R-:W-:Y:S01]  /*71b0*/  R2UR UR8, R14 ;  /* 0x000000000e0872ca */ /* 0x000fe200000e0000 */
[----:B------:R-:W-:Y:S01]  /*71c0*/  VIADD R6, R6, 0x1 ;  /* 0x0000000106067836 */ /* 0x000fe20000000000 */
[----:B------:R-:W-:Y:S01]  /*71d0*/  R2UR UR10, R22 ;  /* 0x00000000160a72ca */ /* 0x000fe200000e0000 */
[----:B------:R-:W-:Y:S01]  /*71e0*/  UIADD3.X UR23, URZ, UR21, URZ, UP1, !UPT ;  /* 0x000000153f177290 */ /* 0x000fe20008ffe43f */
[----:B------:R-:W-:Y:S01]  /*71f0*/  R2UR UR12, R7 ;  /* 0x00000000070c72ca */ /* 0x000fe200000e0000 */
[----:B------:R-:W-:Y:S01]  /*7200*/  UMOV UR6, 0x0 ;  /* 0x0000000000067882 */ /* 0x000fe20000000000 */
[----:B------:R-:W-:Y:S01]  /*7210*/  R2UR UR18, R21 ;  /* 0x00000000151272ca */ /* 0x000fe200000e0000 */
[----:B------:R-:W-:Y:S01]  /*7220*/  UMOV UR7, 0x10000000 ;  /* 0x1000000000077882 */ /* 0x000fe20000000000 */
[----:B------:R-:W-:Y:S01]  /*7230*/  ISETP.GT.AND P1, PT, R4, 0x1, PT ;  /* 0x000000010400780c */ /* 0x000fe20003f24270 */
[----:B------:R-:W-:Y:S01]  /*7240*/  UMOV UR19, 0x30000 ;  /* 0x0003000000137882 */ /* 0x000fe20000000000 */
[----:B------:R-:W-:Y:S01]  /*7250*/  ISETP.NE.AND P0, PT, R6, 0x3, PT ;  /* 0x000000030600780c */ /* 0x000fe20003f05270 */
[----:B------:R-:W-:Y:S01]  /*7260*/  UIADD3 UR13, UR5, 0x100, URZ ;  /* 0x00000100050d7890 */ /* 0x000fe2000fffe03f */
[----:B------:R-:W-:Y:S01]  /*7270*/  VIADD R22, R22, 0x40 ;  /* 0x0000004016167836 */ /* 0x000fe20000000000 */
[----:B------:R-:W-:Y:S01]  /*7280*/  UIADD3.X UR5, URZ, UR21, URZ, UP0, !UPT ;  /* 0x000000153f057290 */ /* 0x000fe200087fe43f */
[----:B------:R-:W-:Y:S01]  /*7290*/  SEL R14, RZ, 0x1, P0 ;  /* 0x00000001ff0e7807 */ /* 0x000fe20000000000 */
[----:B------:R-:W-:Y:S01]  /*72a0*/  UIADD3 UR14, UR8, 0xc100, URZ ;  /* 0x0000c100080e7890 */ /* 0x000fe2000fffe03f */
[----:B------:R-:W-:-:S02]  /*72b0*/  SEL R6, R6, RZ, P0 ;  /* 0x000000ff06067207 */ /* 0x000fc40000000000 */
[----:B------:R-:W-:Y:S01]  /*72c0*/  UMOV UR8, UR13 ;  /* 0x0000000d00087c82 */ /* 0x000fe20008000000 */
[----:B------:R-:W-:-:S03]  /*72d0*/  LOP3.LUT R5, R5, R14, RZ, 0x3c, !PT ;  /* 0x0000000e05057212 */ /* 0x000fc600078e3cff */
[----:B------:R0:W-:Y:S02]  /*72e0*/  UTMALDG.3D [UR8], [UR4], desc[UR6] ;  /* 0x00000608040075b4 */ /* 0x0001e40008011000 */
[----:B0-----:R-:W-:Y:S01]  /*72f0*/  UMOV UR8, UR14 ;  /* 0x0000000e00087c82 */ /* 0x001fe20008000000 */
[----:B------:R-:W-:Y:S02]  /*7300*/  UMOV UR11, UR18 ;  /* 0x00000012000b7c82 */ /* 0x000fe40008000000 */
[----:B------:R0:W-:Y:S02]  /*7310*/  UTMALDG.3D.MULTICAST [UR8], [UR22], UR19, desc[UR6] ;  /* 0x00000608160073b4 */ /* 0x0001e40008011813 */
[----:B0-----:R-:W-:Y:S05]  /*7320*/  @P1 BRA `(.L_x_172) ;  /* 0xfffffffc00441947 */ /* 0x001fea000383ffff */
.L_x_169:
[----:B------:R-:W-:Y:S05]  /*7330*/  BSYNC B1 ;  /* 0x0000000000017941 */ /* 0x000fea0003800000 */
.L_x_168:
[----:B------:R-:W-:Y:S01]  /*7340*/  LOP3.LUT P1, RZ, R10, 0xff, RZ, 0xc0, !PT ;  /* 0x000000ff0aff7812 */ /* 0x000fe2000782c0ff */
[C---:B------:R-:W-:Y:S01]  /*7350*/  IMAD.IADD R7, R11.reuse, 0x1, R8 ;  /* 0x000000010b077824 */ /* 0x040fe200078e0208 */
[----:B------:R-:W-:Y:S01]  /*7360*/  ULDC.64 UR4, c[0x0][0x650] ;  /* 0x0001940000047ab9 */ /* 0x000fe20000000a00 */
[----:B------:R-:W-:Y:S01]  /*7370*/  ISETP.GE.U32.AND P2, PT, R11, 0x3, PT ;  /* 0x000000030b00780c */ /* 0x000fe20003f46070 */
[----:B------:R-:W-:Y:S01]  /*7380*/  BSSY B1, `(.L_x_173) ;  /* 0x000006c000017945 */ /* 0x000fe20003800000 */
[----:B------:R-:W-:Y:S01]  /*7390*/  IMAD.MOV.U32 R20, RZ, RZ, -0x1 ;  /* 0xffffffffff147424 */ /* 0x000fe200078e00ff */
[----:B------:R-:W-:Y:S01]  /*73a0*/  ISETP.GT.U32.AND P0, PT, R7, 0x2, PT ;  /* 0x000000020700780c */ /* 0x000fe20003f04070 */
[----:B------:R-:W-:Y:S01]  /*73b0*/  IMAD.MOV.U32 R21, RZ, RZ, -0x1 ;  /* 0xffffffffff157424 */ /* 0x000fe200078e00ff */
[----:B------:R-:W-:Y:S02]  /*73c0*/  PRMT R10, RZ, 0x7610, R10 ;  /* 0x00007610ff0a7816 */ /* 0x000fe4000000000a */
[----:B------:R-:W-:-:S03]  /*73d0*/  ISETP.LT.U32.AND P0, PT, R11, 0x3, P0 ;  /* 0x000000030b00780c */ /* 0x000fc60000701070 */
[----:B------:R-:W0:Y:S01]  /*73e0*/  @P1 S2R R5, SR_CgaCtaId ;  /* 0x0000000000051919 */ /* 0x000e220000008800 */
[----:B------:R-:W-:-:S04]  /*73f0*/  @P1 MOV R4, 0x400 ;  /* 0x0000040000041802 */ /* 0x000fc80000000f00 */
[----:B0-----:R-:W-:Y:S01]  /*7400*/  @P1 LEA R6, R5, R4, 0x18 ;  /* 0x0000000405061211 */ /* 0x001fe200078ec0ff */
[----:B------:R-:W-:Y:S01]  /*7410*/  IMAD.WIDE.U32 R4, R7, -0x55555555, RZ ;  /* 0xaaaaaaab07047825 */ /* 0x000fe200078e00ff */
[----:B------:R-:W-:Y:S02]  /*7420*/  SEL R4, RZ, 0x1, !P0 ;  /* 0x00000001ff047807 */ /* 0x000fe40004000000 */
[----:B------:R0:W-:Y:S01]  /*7430*/  @P1 SYNCS.ARRIVE.TRANS64.A1T0 RZ, [R6+URZ+0x48], RZ ;  /* 0x000048ff06ff19a7 */ /* 0x0001e2000810003f */
[----:B------:R-:W-:Y:S02]  /*7440*/  IADD3 R16, P1, R16, UR36, RZ ;  /* 0x0000002410107c10 */ /* 0x000fe4000ff3e0ff */
[----:B------:R-:W-:Y:S02]  /*7450*/  LOP3.LUT R3, R3, R4, RZ, 0x3c, !PT ;  /* 0x0000000403037212 */ /* 0x000fe400078e3cff */
[----:B------:R-:W-:Y:S02]  /*7460*/  IADD3.X R17, R17, UR42, RZ, P1, !PT ;  /* 0x0000002a11117c10 */ /* 0x000fe40008ffe4ff */
[----:B------:R-:W-:-:S02]  /*7470*/  ISETP.GE.U32.AND P0, PT, R16, UR4, PT ;  /* 0x0000000410007c0c */ /* 0x000fc4000bf06070 */
[----:B0-----:R-:W-:Y:S02]  /*7480*/  SHF.R.U32.HI R6, RZ, 0x1, R5 ;  /* 0x00000001ff067819 */ /* 0x001fe40000011605 */
[----:B------:R-:W-:Y:S02]  /*7490*/  ISETP.GE.U32.AND.EX P0, PT, R17, UR5, PT, P0 ;  /* 0x0000000511007c0c */ /* 0x000fe4000bf06100 */
[----:B------:R-:W-:Y:S01]  /*74a0*/  @P2 LOP3.LUT R3, R3, 0x1, R6, 0x78, !PT ;  /* 0x0000000103032812 */ /* 0x000fe200078e7806 */
[----:B------:R-:W-:Y:S01]  /*74b0*/  IMAD R8, R6, -0x3, R7 ;  /* 0xfffffffd06087824 */ /* 0x000fe200078e0207 */
[----:B------:R-:W-:Y:S01]  /*74c0*/  PRMT R4, RZ, 0x7610, R4 ;  /* 0x00007610ff047816 */ /* 0x000fe20000000004 */
[----:B------:R-:W-:-:S08]  /*74d0*/  IMAD.MOV.U32 R7, RZ, RZ, -0x1 ;  /* 0xffffffffff077424 */ /* 0x000fd000078e00ff */
[----:B------:R-:W-:Y:S05]  /*74e0*/  @P0 BRA `(.L_x_174) ;  /* 0x0000000400540947 */ /* 0x000fea0003800000 */
[----:B------:R-:W0:Y:S01]  /*74f0*/  S2R R15, SR_CTAID.X ;  /* 0x00000000000f7919 */ /* 0x000e220000002500 */
[----:B------:R-:W-:Y:S01]  /*7500*/  ULDC.64 UR4, c[0x0][0x628] ;  /* 0x00018a0000047ab9 */ /* 0x000fe20000000a00 */
[----:B------:R-:W-:Y:S01]  /*7510*/  ULDC UR7, c[0x0][0x630] ;  /* 0x00018c0000077ab9 */ /* 0x000fe20000000800 */
[----:B------:R-:W-:Y:S01]  /*7520*/  ISETP.NE.U32.AND P0, PT, RZ, UR4, PT ;  /* 0x00000004ff007c0c */ /* 0x000fe2000bf05070 */
[----:B------:R-:W1:Y:S01]  /*7530*/  S2R R20, SR_CTAID.Y ;  /* 0x0000000000147919 */ /* 0x000e620000002600 */
[----:B------:R-:W-:Y:S01]  /*7540*/  ULDC UR8, c[0x0][0x150] ;  /* 0x0000540000087ab9 */ /* 0x000fe20000000800 */
[----:B------:R-:W-:Y:S01]  /*7550*/  IMAD.MOV.U32 R4, RZ, RZ, R16 ;  /* 0x000000ffff047224 */ /* 0x000fe200078e0010 */
[----:B------:R-:W-:Y:S01]  /*7560*/  ISETP.NE.AND.EX P0, PT, RZ, UR5, PT, P0 ;  /* 0x00000005ff007c0c */ /* 0x000fe2000bf05300 */
[----:B------:R-:W-:Y:S01]  /*7570*/  IMAD.MOV.U32 R5, RZ, RZ, R17 ;  /* 0x000000ffff057224 */ /* 0x000fe200078e0011 */
[----:B0-----:R-:W-:-:S11]  /*7580*/  I2FP.F32.U32 R22, R15 ;  /* 0x0000000f00167245 */ /* 0x001fd60000201000 */
[----:B------:R-:W-:Y:S05]  /*7590*/  @!P0 BRA `(.L_x_175) ;  /* 0x0000000000288947 */ /* 0x000fea0003800000 */
[----:B------:R-:W-:Y:S02]  /*75a0*/  ULDC UR6, c[0x0][0x634] ;  /* 0x00018d0000067ab9 */ /* 0x000fe40000000800 */
[----:B------:R-:W-:-:S05]  /*75b0*/  IADD3 R5, P0, R16, UR6, RZ ;  /* 0x0000000610057c10 */ /* 0x000fca000ff1e0ff */
[----:B------:R-:W-:-:S04]  /*75c0*/  IMAD.X R21, RZ, RZ, R17, P0 ;  /* 0x000000ffff157224 */ /* 0x000fc800000e0611 */
[----:B------:R-:W-:-:S04]  /*75d0*/  IMAD.WIDE.U32 R6, R21, UR4, RZ ;  /* 0x0000000415067c25 */ /* 0x000fc8000f8e00ff */
[----:B------:R-:W-:-:S04]  /*75e0*/  IMAD.WIDE.U32 R6, P0, R5, UR5, R6 ;  /* 0x0000000505067c25 */ /* 0x000fc8000f800006 */
[----:B------:R-:W-:-:S04]  /*75f0*/  IMAD.WIDE.U32 R4, R5, UR4, RZ ;  /* 0x0000000405047c25 */ /* 0x000fc8000f8e00ff */
[----:B------:R-:W-:Y:S01]  /*7600*/  IMAD.MOV.U32 R4, RZ, RZ, R7 ;  /* 0x000000ffff047224 */ /* 0x000fe200078e0007 */
[----:B------:R-:W-:Y:S01]  /*7610*/  IADD3 RZ, P1, R5, R6, RZ ;  /* 0x0000000605ff7210 */ /* 0x000fe20007f3e0ff */
[----:B------:R-:W-:-:S04]  /*7620*/  IMAD.X R5, RZ, RZ, RZ, P0 ;  /* 0x000000ffff057224 */ /* 0x000fc800000e06ff */
[----:B------:R-:W-:-:S08]  /*7630*/  IMAD.WIDE.U32.X R4, R21, UR5, R4, P1 ;  /* 0x0000000515047c25 */ /* 0x000fd000088e0404 */
.L_x_175:
[--C-:B------:R-:W-:Y:S01]  /*7640*/  SHF.R.U64 R14, R4, UR7, R5.reuse ;  /* 0x00000007040e7c19 */ /* 0x100fe20008001205 */
[----:B------:R-:W-:Y:S01]  /*7650*/  FMUL R22, R22, UR8 ;  /* 0x0000000816167c20 */ /* 0x000fe20008400000 */
[----:B------:R-:W-:Y:S01]  /*7660*/  SHF.R.U32.HI R4, RZ, UR7, R5 ;  /* 0x00000007ff047c19 */ /* 0x000fe20008011605 */
[----:B------:R-:W0:Y:S01]  /*7670*/  LDC R6, c[0x0][0x144] ;  /* 0x00005100ff067b82 */ /* 0x000e220000000800 */
[----:B------:R-:W-:Y:S01]  /*7680*/  IADD3 R5, P0, RZ, -R14, RZ ;  /* 0x8000000eff057210 */ /* 0x000fe20007f1e0ff */
[----:B------:R-:W-:Y:S01]  /*7690*/  ULDC UR6, c[0x0][0x154] ;  /* 0x0000550000067ab9 */ /* 0x000fe20000000800 */
[----:B-1----:R-:W-:Y:S01]  /*76a0*/  I2FP.F32.U32 R7, R20 ;  /* 0x0000001400077245 */ /* 0x002fe20000201000 */
[----:B------:R-:W1:Y:S01]  /*76b0*/  F2I.U32.TRUNC.NTZ R22, R22 ;  /* 0x0000001600167305 */ /* 0x000e62000020f000 */
[----:B------:R-:W-:Y:S01]  /*76c0*/  ULDC.64 UR4, c[0x0][0x620] ;  /* 0x0001880000047ab9 */ /* 0x000fe20000000a00 */
[----:B------:R-:W-:Y:S01]  /*76d0*/  IMAD.X R4, RZ, RZ, ~R4, P0 ;  /* 0x000000ffff047224 */ /* 0x000fe200000e0e04 */
[----:B------:R-:W-:Y:S01]  /*76e0*/  ISETP.NE.AND P2, PT, R2, 0x1, PT ;  /* 0x000000010200780c */ /* 0x000fe20003f45270 */
[----:B------:R-:W-:Y:S01]  /*76f0*/  FMUL R23, R7, UR6 ;  /* 0x0000000607177c20 */ /* 0x000fe20008400000 */
[----:B------:R-:W2:Y:S01]  /*7700*/  LDC R25, c[0x0][0x148] ;  /* 0x00005200ff197b82 */ /* 0x000ea20000000800 */
[----:B------:R-:W-:Y:S01]  /*7710*/  IMAD R4, R4, UR4, RZ ;  /* 0x0000000404047c24 */ /* 0x000fe2000f8e02ff */
[----:B------:R-:W-:-:S02]  /*7720*/  ULDC.64 UR6, c[0x0][0x640] ;  /* 0x0001900000067ab9 */ /* 0x000fc40000000a00 */
[----:B------:R-:W-:Y:S01]  /*7730*/  ISETP.NE.U32.AND P0, PT, RZ, UR6, PT ;  /* 0x00000006ff007c0c */ /* 0x000fe2000bf05070 */
[----:B------:R-:W3:Y:S01]  /*7740*/  F2I.U32.TRUNC.NTZ R23, R23 ;  /* 0x0000001700177305 */ /* 0x000ee2000020f000 */
[C---:B------:R-:W-:Y:S02]  /*7750*/  IMAD R7, R5.reuse, UR5, R4 ;  /* 0x0000000505077c24 */ /* 0x040fe4000f8e0204 */
[----:B------:R-:W-:Y:S01]  /*7760*/  IMAD.WIDE.U32 R4, R5, UR4, R16 ;  /* 0x0000000405047c25 */ /* 0x000fe2000f8e0010 */
[----:B------:R-:W-:Y:S01]  /*7770*/  ULDC UR4, c[0x0][0x618] ;  /* 0x0001860000047ab9 */ /* 0x000fe20000000800 */
[----:B------:R-:W-:Y:S02]  /*7780*/  ISETP.NE.AND.EX P0, PT, RZ, UR7, PT, P0 ;  /* 0x00000007ff007c0c */ /* 0x000fe4000bf05300 */
[----:B------:R-:W-:Y:S02]  /*7790*/  IMAD.IADD R5, R5, 0x1, R7 ;  /* 0x0000000105057824 */ /* 0x000fe400078e0207 */
[----:B-1----:R-:W-:-:S03]  /*77a0*/  IMAD.MOV R22, RZ, RZ, -R22 ;  /* 0x000000ffff167224 */ /* 0x002fc600078e0a16 */
[----:B------:R-:W-:Y:S01]  /*77b0*/  SHF.R.U64 R21, R4, UR4, R5 ;  /* 0x0000000404157c19 */ /* 0x000fe20008001205 */
[----:B0-----:R-:W-:Y:S01]  /*77c0*/  IMAD R15, R6, R22, R15 ;  /* 0x00000016060f7224 */ /* 0x001fe200078e020f */
[----:B------:R-:W-:Y:S01]  /*77d0*/  SHF.R.U32.HI R4, RZ, UR4, R5 ;  /* 0x00000004ff047c19 */ /* 0x000fe20008011605 */
[----:B------:R-:W-:Y:S01]  /*77e0*/  ULDC UR4, c[0x0][0x608] ;  /* 0x0001820000047ab9 */ /* 0x000fe20000000800 */
[----:B---3--:R-:W-:Y:S02]  /*77f0*/  IMAD.MOV R6, RZ, RZ, -R23 ;  /* 0x000000ffff067224 */ /* 0x008fe400078e0a17 */
[--C-:B------:R-:W-:Y:S02]  /*7800*/  SHF.R.U64 R22, R21, UR4, R4.reuse ;  /* 0x0000000415167c19 */ /* 0x100fe40008001204 */
[----:B------:R-:W-:Y:S01]  /*7810*/  SHF.R.U32.HI R5, RZ, UR4, R4 ;  /* 0x00000004ff057c19 */ /* 0x000fe20008011604 */
[----:B------:R-:W-:Y:S01]  /*7820*/  ULDC UR4, c[0x0][0x658] ;  /* 0x0001960000047ab9 */ /* 0x000fe20000000800 */
[----:B--2---:R-:W-:-:S02]  /*7830*/  @P2 IMAD R15, R25, R6, R20 ;  /* 0x00000006190f2224 */ /* 0x004fc400078e0214 */
[--C-:B------:R-:W-:Y:S02]  /*7840*/  SHF.R.U64 R20, R22, UR4, R5.reuse ;  /* 0x0000000416147c19 */ /* 0x100fe40008001205 */
[----:B------:R-:W-:-:S03]  /*7850*/  SHF.R.U32.HI R23, RZ, UR4, R5 ;  /* 0x00000004ff177c19 */ /* 0x000fc60008011605 */
[----:B------:R-:W-:Y:S02]  /*7860*/  IMAD.MOV.U32 R6, RZ, RZ, R20 ;  /* 0x000000ffff067224 */ /* 0x000fe400078e0014 */
[----:B------:R-:W-:Y:S01]  /*7870*/  IMAD.MOV.U32 R5, RZ, RZ, R23 ;  /* 0x000000ffff057224 */ /* 0x000fe200078e0017 */
[----:B------:R-:W-:Y:S06]  /*7880*/  @!P0 BRA `(.L_x_176) ;  /* 0x00000000002c8947 */ /* 0x000fec0003800000 */
        /* <DEDUP_REMOVED lines=9> */
[----:B------:R-:W-:-:S04]  /*7920*/  IMAD.WIDE.U32.X R4, R23, UR7, R4, P1 ;  /* 0x0000000717047c25 */ /* 0x000fc800088e0404 */
[----:B------:R-:W-:-:S07]  /*7930*/  IMAD.MOV.U32 R6, RZ, RZ, R4 ;  /* 0x000000ffff067224 */ /* 0x000fce00078e0004 */
.L_x_176:
[----:B------:R-:W-:Y:S01]  /*7940*/  ULDC UR4, c[0x0][0x648] ;  /* 0x0001920000047ab9 */ /* 0x000fe20000000800 */
[----:B------:R-:W-:Y:S01]  /*7950*/  LOP3.LUT R4, R22, UR16, RZ, 0xc0, !PT ;  /* 0x0000001016047c12 */ /* 0x000fe2000f8ec0ff */
[----:B------:R-:W-:Y:S01]  /*7960*/  ULDC UR5, c[0x0][0x610] ;  /* 0x0001840000057ab9 */ /* 0x000fe20000000800 */
[----:B------:R-:W-:Y:S01]  /*7970*/  SHF.R.U64 R5, R6, UR4, R5 ;  /* 0x0000000406057c19 */ /* 0x000fe20008001205 */
[----:B------:R-:W-:Y:S01]  /*7980*/  ULDC UR4, c[0x0][0x638] ;  /* 0x00018e0000047ab9 */ /* 0x000fe20000000800 */
[----:B------:R-:W-:-:S03]  /*7990*/  LOP3.LUT R21, R21, UR15, RZ, 0xc0, !PT ;  /* 0x0000000f15157c12 */ /* 0x000fc6000f8ec0ff */
[----:B------:R-:W-:Y:S02]  /*79a0*/  IMAD.MOV R7, RZ, RZ, -R5 ;  /* 0x000000ffff077224 */ /* 0x000fe400078e0a05 */
[----:B------:R-:W-:Y:S02]  /*79b0*/  IMAD R4, R5, UR17, R4 ;  /* 0x0000001105047c24 */ /* 0x000fe4000f8e0204 */
[----:B------:R-:W-:Y:S01]  /*79c0*/  IMAD R20, R7, UR4, R20 ;  /* 0x0000000407147c24 */ /* 0x000fe2000f8e0214 */
[----:B------:R-:W-:Y:S01]  /*79d0*/  ULDC UR4, c[0x0][0x600] ;  /* 0x0001800000047ab9 */ /* 0x000fe20000000800 */
[----:B------:R-:W-:Y:S02]  /*79e0*/  IMAD R15, R4, UR5, R15 ;  /* 0x00000005040f7c24 */ /* 0x000fe4000f8e020f */
[----:B------:R-:W-:Y:S02]  /*79f0*/  IMAD R20, R20, UR4, R21 ;  /* 0x0000000414147c24 */ /* 0x000fe4000f8e0215 */
[----:B------:R-:W-:-:S02]  /*7a00*/  IMAD.MOV.U32 R4, RZ, RZ, 0x1 ;  /* 0x00000001ff047424 */ /* 0x000fc400078e00ff */
[----:B------:R-:W-:Y:S01]  /*7a10*/  IMAD.MOV.U32 R7, RZ, RZ, R14 ;  /* 0x000000ffff077224 */ /* 0x000fe200078e000e */
[----:B------:R-:W-:Y:S02]  /*7a20*/  SEL R21, R20, R15, !P2 ;  /* 0x0000000f14157207 */ /* 0x000fe40005000000 */
[----:B------:R-:W-:-:S07]  /*7a30*/  SEL R20, R15, R20, !P2 ;  /* 0x000000140f147207 */ /* 0x000fce0005000000 */
.L_x_174:
[----:B------:R-:W-:Y:S05]  /*7a40*/  BSYNC B1 ;  /* 0x0000000000017941 */ /* 0x000fea0003800000 */
.L_x_173:
[----:B------:R-:W-:-:S13]  /*7a50*/  LOP3.LUT P0, RZ, R4, 0xff, RZ, 0xc0, !PT ;  /* 0x000000ff04ff7812 */ /* 0x000fda000780c0ff */
[----:B------:R-:W-:Y:S05]  /*7a60*/  @P0 BRA `(.L_x_177) ;  /* 0xfffffff400400947 */ /* 0x000fea000383ffff */
[----:B------:R-:W-:Y:S05]  /*7a70*/  BSYNC B0 ;  /* 0x0000000000007941 */ /* 0x000fea0003800000 */
.L_x_166:
[----:B------:R-:W-:-:S03]  /*7a80*/  UMOV UR4, 0xffffffff ;  /* 0xffffffff00047882 */ /* 0x000fc60000000000 */
[----:B------:R-:W-:Y:S05]  /*7a90*/  BRA.DIV UR4, `(.L_x_178) ;  /* 0x0000000204f07947 */ /* 0x000fea000b800000 */
[----:B------:R-:W-:-:S13]  /*7aa0*/  ELECT P6, URZ, PT ;  /* 0x00000000003f782f */ /* 0x000fda00038c0000 */
.L_x_191:
[----:B------:R-:W-:Y:S04]  /*7ab0*/  BSSY B0, `(.L_x_179) ;  /* 0x0000022000007945 */ /* 0x000fe80003800000 */
[----:B------:R-:W-:Y:S05]  /*7ac0*/  @!P6 BRA `(.L_x_180) ;  /* 0x000000000080e947 */ /* 0x000fea0003800000 */
[----:B------:R-:W-:-:S04]  /*7ad0*/  LOP3.LUT R18, R18, 0x2, RZ, 0xfc, !PT ;  /* 0x0000000212127812 */ /* 0x000fc800078efcff */
[----:B------:R-:W-:-:S13]  /*7ae0*/  ISETP.NE.AND P0, PT, R18, 0x3, PT ;  /* 0x000000031200780c */ /* 0x000fda0003f05270 */
[----:B------:R-:W-:Y:S05]  /*7af0*/  @!P0 BRA `(.L_x_181) ;  /* 0x0000000000048947 */ /* 0x000fea0003800000 */
[----:B------:R-:W-:Y:S01]  /*7b00*/  BPT.TRAP 0x1 ;  /* 0x000000040000795c */ /* 0x000fe20000300000 */
.L_x_181:
[----:B------:R-:W0:Y:S01]  /*7b10*/  S2R R5, SR_CgaCtaId ;  /* 0x0000000000057919 */ /* 0x000e220000008800 */
[----:B------:R-:W-:Y:S02]  /*7b20*/  MOV R0, 0x400 ;  /* 0x0000040000007802 */ /* 0x000fe40000000f00 */
[----:B------:R-:W-:Y:S02]  /*7b30*/  SHF.L.U32 R2, R3, 0x1f, RZ ;  /* 0x0000001f03027819 */ /* 0x000fe400000006ff */
[----:B0-----:R-:W-:-:S05]  /*7b40*/  LEA R5, R5, R0, 0x18 ;  /* 0x0000000005057211 */ /* 0x001fca00078ec0ff */
[----:B------:R-:W-:-:S04]  /*7b50*/  VIADD R5, R5, 0x18 ;  /* 0x0000001805057836 */ /* 0x000fc80000000000 */
[C---:B------:R-:W-:Y:S02]  /*7b60*/  IMAD R7, R8.reuse, 0x8, R5 ;  /* 0x0000000808077824 */ /* 0x040fe400078e0205 */
[----:B------:R-:W-:Y:S02]  /*7b70*/  VIADD R8, R8, 0x1 ;  /* 0x0000000108087836 */ /* 0x000fe40000000000 */
[----:B------:R-:W0:Y:S03]  /*7b80*/  SYNCS.PHASECHK.TRANS64.TRYWAIT P0, [R7+URZ], R2 ;  /* 0x00000002070075a7 */ /* 0x000e26000800017f */
[----:B------:R-:W-:-:S04]  /*7b90*/  ISETP.NE.AND P1, PT, R8, 0x3, PT ;  /* 0x000000030800780c */ /* 0x000fc80003f25270 */
[----:B------:R-:W-:Y:S02]  /*7ba0*/  SEL R0, RZ, 0x1, P1 ;  /* 0x00000001ff007807 */ /* 0x000fe40000800000 */
[----:B------:R-:W-:Y:S02]  /*7bb0*/  SEL R8, R8, RZ, P1 ;  /* 0x000000ff08087207 */ /* 0x000fe40000800000 */
[----:B------:R-:W-:-:S03]  /*7bc0*/  LOP3.LUT R9, R3, R0, RZ, 0x3c, !PT ;  /* 0x0000000003097212 */ /* 0x000fc600078e3cff */
[----:B------:R-:W-:Y:S01]  /*7bd0*/  IMAD R4, R8, 0x8, R5 ;  /* 0x0000000808047824 */ /* 0x000fe200078e0205 */
[----:B------:R-:W-:Y:S01]  /*7be0*/  SHF.L.U32 R3, R9, 0x1f, RZ ;  /* 0x0000001f09037819 */ /* 0x000fe200000006ff */
[----:B0-----:R-:W-:Y:S06]  /*7bf0*/  @!P0 BRA `(.L_x_182) ;  /* 0x0000000000b88947 */ /* 0x001fec0003800000 */
.L_x_192:
[----:B------:R-:W1:Y:S01]  /*7c00*/  SYNCS.PHASECHK.TRANS64.TRYWAIT P0, [R4+URZ], R3 ;  /* 0x00000003040075a7 */ /* 0x000e62000800017f */
[----:B------:R-:W-:-:S05]  /*7c10*/  VIADD R0, R8, 0x1 ;  /* 0x0000000108007836 */ /* 0x000fca0000000000 */
[----:B------:R-:W-:-:S04]  /*7c20*/  ISETP.NE.AND P1, PT, R0, 0x3, PT ;  /* 0x000000030000780c */ /* 0x000fc80003f25270 */
[----:B0-----:R-:W-:Y:S02]  /*7c30*/  SEL R2, RZ, 0x1, P1 ;  /* 0x00000001ff027807 */ /* 0x001fe40000800000 */
[----:B------:R-:W-:Y:S02]  /*7c40*/  SEL R0, R0, RZ, P1 ;  /* 0x000000ff00007207 */ /* 0x000fe40000800000 */
[----:B------:R-:W-:Y:S01]  /*7c50*/  LOP3.LUT R2, R9, R2, RZ, 0x3c, !PT ;  /* 0x0000000209027212 */ /* 0x000fe200078e3cff */
[----:B-1----:R-:W-:Y:S06]  /*7c60*/  @!P0 BRA `(.L_x_183) ;  /* 0x0000000000b08947 */ /* 0x002fec0003800000 */
.L_x_193:
[----:B------:R-:W-:Y:S01]  /*7c70*/  IMAD R5, R0, 0x8, R5 ;  /* 0x0000000800057824 */ /* 0x000fe200078e0205 */
[----:B------:R-:W-:-:S07]  /*7c80*/  SHF.L.U32 R0, R2, 0x1f, RZ ;  /* 0x0000001f02007819 */ /* 0x000fce00000006ff */
.L_x_184:
[----:B-1----:R1:W2:Y:S02]  /*7c90*/  SYNCS.PHASECHK.TRANS64.TRYWAIT P0, [R5+URZ], R0 ;  /* 0x00000000050075a7 */ /* 0x0022a4000800017f */
[----:B--2---:R-:W-:Y:S05]  /*7ca0*/  @!P0 NANOSLEEP.SYNCS 0x989680 ;  /* 0x009896800000895d */ /* 0x004fea0003900000 */
[----:B------:R-:W2:Y:S02]  /*7cb0*/  @!P0 SYNCS.PHASECHK.TRANS64 P0, [R5+URZ], R0 ;  /* 0x00000000050085a7 */ /* 0x000ea4000800007f */
[----:B--2---:R-:W-:Y:S05]  /*7cc0*/  @!P0 BRA `(.L_x_184) ;  /* 0xfffffffc00f08947 */ /* 0x004fea000383ffff */
.L_x_180:
[----:B------:R-:W-:Y:S05]  /*7cd0*/  BSYNC B0 ;  /* 0x0000000000007941 */ /* 0x000fea0003800000 */
.L_x_179:
[----:B------:R-:W-:Y:S05]  /*7ce0*/  EXIT ;  /* 0x000000000000794d */ /* 0x000fea0003800000 */
.L_x_21:
[----:B-1----:R1:W2:Y:S02]  /*7cf0*/  SYNCS.PHASECHK.TRANS64.TRYWAIT P1, [R3+URZ], R0 ;  /* 0x00000000030075a7 */ /* 0x0022a4000802017f */
[----:B--2---:R-:W-:Y:S05]  /*7d00*/  @!P1 NANOSLEEP.SYNCS 0x989680 ;  /* 0x009896800000995d */ /* 0x004fea0003900000 */
[----:B------:R-:W2:Y:S02]  /*7d10*/  @!P1 SYNCS.PHASECHK.TRANS64 P1, [R3+URZ], R0 ;  /* 0x00000000030095a7 */ /* 0x000ea4000802007f */
[----:B--2---:R-:W-:Y:S05]  /*7d20*/  @!P1 BRA `(.L_x_21) ;  /* 0xfffffffc00f09947 */ /* 0x004fea000383ffff */
[----:B------:R-:W-:Y:S05]  /*7d30*/  BRA `(.L_x_20) ;  /* 0xffffff9800947947 */ /* 0x000fea000383ffff */
.L_x_26:
[----:B-1----:R1:W2:Y:S02]  /*7d40*/  SYNCS.PHASECHK.TRANS64.TRYWAIT P1, [R5+URZ], R4 ;  /* 0x00000004050075a7 */ /* 0x0022a4000802017f */
[----:B--2---:R-:W-:Y:S05]  /*7d50*/  @!P1 NANOSLEEP.SYNCS 0x989680 ;  /* 0x009896800000995d */ /* 0x004fea0003900000 */
[----:B------:R-:W2:Y:S02]  /*7d60*/  @!P1 SYNCS.PHASECHK.TRANS64 P1, [R5+URZ], R4 ;  /* 0x00000004050095a7 */ /* 0x000ea4000802007f */
[----:B--2---:R-:W-:Y:S05]  /*7d70*/  @!P1 BRA `(.L_x_26) ;  /* 0xfffffffc00f09947 */ /* 0x004fea000383ffff */
[----:B------:R-:W-:Y:S05]  /*7d80*/  BRA `(.L_x_25) ;  /* 0xffffff9c00707947 */ /* 0x000fea000383ffff */
.L_x_167:
[----:B------:R-:W-:Y:S01]  /*7d90*/  BSSY B1, `(.L_x_185) ;  /* 0x0000006000017945 */ /* 0x000fe20003800000 */
[----:B------:R-:W-:-:S07]  /*7da0*/  IMAD.MOV.U32 R15, RZ, RZ, -0x1 ;  /* 0xffffffffff0f7424 */ /* 0x000fce00078e00ff */
[----:B------:R-:W-:Y:S05]  /*7db0*/  WARPSYNC.COLLECTIVE R15, `(.L_x_186) ;  /* 0x000000000f0c7348 */ /* 0x000fea0003c00000 */
[----:B------:R-:W-:Y:S02]  /*7dc0*/  ELECT P6, UR62, PT ;  /* 0x00000000003e782f */ /* 0x000fe400038c0000 */
[----:B------:R-:W-:Y:S01]  /*7dd0*/  MOV R14, UR62 ;  /* 0x0000003e000e7c02 */ /* 0x000fe20008000f00 */
[----:B------:R-:W-:Y:S10]  /*7de0*/  ENDCOLLECTIVE ;  /* 0x000000000000791b */ /* 0x000ff40003800000 */
.L_x_186:
[----:B------:R-:W-:Y:S05]  /*7df0*/  BSYNC B1 ;  /* 0x0000000000017941 */ /* 0x000fea0003800000 */
.L_x_185:
[----:B------:R-:W-:Y:S05]  /*7e00*/  BRA `(.L_x_187) ;  /* 0xfffffff000647947 */ /* 0x000fea000383ffff */
.L_x_170:
[----:B-1----:R1:W2:Y:S02]  /*7e10*/  SYNCS.PHASECHK.TRANS64.TRYWAIT P0, [R23+URZ+0x18], R14 ;  /* 0x0000180e170075a7 */ /* 0x0022a4000800017f */
[----:B--2---:R-:W-:Y:S05]  /*7e20*/  @!P0 NANOSLEEP.SYNCS 0x989680 ;  /* 0x009896800000895d */ /* 0x004fea0003900000 */
[----:B------:R-:W2:Y:S02]  /*7e30*/  @!P0 SYNCS.PHASECHK.TRANS64 P0, [R23+URZ+0x18], R14 ;  /* 0x0000180e170085a7 */ /* 0x000ea4000800007f */
[----:B--2---:R-:W-:Y:S05]  /*7e40*/  @!P0 BRA `(.L_x_170) ;  /* 0xfffffffc00f08947 */ /* 0x004fea000383ffff */
[----:B------:R-:W-:Y:S05]  /*7e50*/  BRA `(.L_x_188) ;  /* 0xfffffff0009c7947 */ /* 0x000fea000383ffff */
.L_x_178:
[----:B------:R-:W-:Y:S01]  /*7e60*/  BSSY B0, `(.L_x_189) ;  /* 0x0000006000007945 */ /* 0x000fe20003800000 */
[----:B------:R-:W-:-:S07]  /*7e70*/  IMAD.MOV.U32 R15, RZ, RZ, -0x1 ;  /* 0xffffffffff0f7424 */ /* 0x000fce00078e00ff */
[----:B------:R-:W-:Y:S05]  /*7e80*/  WARPSYNC.COLLECTIVE R15, `(.L_x_190) ;  /* 0x000000000f0c7348 */ /* 0x000fea0003c00000 */
[----:B------:R-:W-:Y:S02]  /*7e90*/  ELECT P6, UR62, PT ;  /* 0x00000000003e782f */ /* 0x000fe400038c0000 */
[----:B------:R-:W-:Y:S01]  /*7ea0*/  MOV R14, UR62 ;  /* 0x0000003e000e7c02 */ /* 0x000fe20008000f00 */
[----:B------:R-:W-:Y:S10]  /*7eb0*/  ENDCOLLECTIVE ;  /* 0x000000000000791b */ /* 0x000ff40003800000 */
.L_x_190:
[----:B------:R-:W-:Y:S05]  /*7ec0*/  BSYNC B0 ;  /* 0x0000000000007941 */ /* 0x000fea0003800000 */
.L_x_189:
[----:B------:R-:W-:Y:S05]  /*7ed0*/  BRA `(.L_x_191) ;  /* 0xfffffff800f47947 */ /* 0x000fea000383ffff */
.L_x_182:
[----:B0-----:R0:W1:Y:S02]  /*7ee0*/  SYNCS.PHASECHK.TRANS64.TRYWAIT P0, [R7+URZ], R2 ;  /* 0x00000002070075a7 */ /* 0x001064000800017f */
[----:B-1----:R-:W-:Y:S05]  /*7ef0*/  @!P0 NANOSLEEP.SYNCS 0x989680 ;  /* 0x009896800000895d */ /* 0x002fea0003900000 */
[----:B------:R-:W1:Y:S02]  /*7f00*/  @!P0 SYNCS.PHASECHK.TRANS64 P0, [R7+URZ], R2 ;  /* 0x00000002070085a7 */ /* 0x000e64000800007f */
[----:B-1----:R-:W-:Y:S05]  /*7f10*/  @!P0 BRA `(.L_x_182) ;  /* 0xfffffffc00f08947 */ /* 0x002fea000383ffff */
[----:B------:R-:W-:Y:S05]  /*7f20*/  BRA `(.L_x_192) ;  /* 0xfffffffc00347947 */ /* 0x000fea000383ffff */
.L_x_183:
[----:B0-----:R0:W1:Y:S02]  /*7f30*/  SYNCS.PHASECHK.TRANS64.TRYWAIT P0, [R4+URZ], R3 ;  /* 0x00000003040075a7 */ /* 0x001064000800017f */
[----:B-1----:R-:W-:Y:S05]  /*7f40*/  @!P0 NANOSLEEP.SYNCS 0x989680 ;  /* 0x009896800000895d */ /* 0x002fea0003900000 */
[----:B------:R-:W1:Y:S02]  /*7f50*/  @!P0 SYNCS.PHASECHK.TRANS64 P0, [R4+URZ], R3 ;  /* 0x00000003040085a7 */ /* 0x000e64000800007f */
[----:B-1----:R-:W-:Y:S05]  /*7f60*/  @!P0 BRA `(.L_x_183) ;  /* 0xfffffffc00f08947 */ /* 0x002fea000383ffff */
[----:B------:R-:W-:Y:S05]  /*7f70*/  BRA `(.L_x_193) ;  /* 0xfffffffc003c7947 */ /* 0x000fea000383ffff */
.L_x_194:
[----:B------:R-:W-:-:S00]  /*7f80*/  BRA `(.L_x_194) ;  /* 0xfffffffc00fc7947 */ /* 0x000fc0000383ffff */
[----:B------:R-:W-:-:S00]  /*7f90*/  NOP ;  /* 0x0000000000007918 */ /* 0x000fc00000000000 */
        /* <DEDUP_REMOVED lines=14> */
.L_x_195:


//--------------------- .nv.global.init           --------------------------
	.section	.nv.global.init,"aw",@progbits
.nv.global.init:
	.type		$str$22,@object
	.size		$str$22,($str$23 - $str$22)
$str$22:
        /*0000*/ 	.byte	0x6b, 0x5f, 0x74, 0x69, 0x6c, 0x65, 0x5f, 0x63, 0x6f, 0x75, 0x6e, 0x74, 0x20, 0x3e, 0x3d, 0x20
        /*0010*/ 	.byte	0x31, 0x00
	.type		$str$23,@object
	.size		$str$23,(__unnamed_1 - $str$23)
$str$23:
        /*0012*/ 	.byte	0x2f, 0x74, 0x6d, 0x70, 0x2f, 0x63, 0x75, 0x74, 0x6c, 0x61, 0x73, 0x73, 0x5f, 0x73, 0x77, 0x65
        /*0022*/ 	.byte	0x65, 0x70, 0x5f, 0x73, 0x72, 0x63, 0x2f, 0x69, 0x6e, 0x63, 0x6c, 0x75, 0x64, 0x65, 0x2f, 0x63
        /*0032*/ 	.byte	0x75, 0x74, 0x6c, 0x61, 0x73, 0x73, 0x2f, 0x67, 0x65, 0x6d, 0x6d, 0x2f, 0x63, 0x6f, 0x6c, 0x6c
        /*0042*/ 	.byte	0x65, 0x63, 0x74, 0x69, 0x76, 0x65, 0x2f, 0x73, 0x6d, 0x39, 0x30, 0x5f, 0x6d, 0x6d, 0x61, 0x5f
        /*0052*/ 	.byte	0x74, 0x6d, 0x61, 0x5f, 0x67, 0x6d, 0x6d, 0x61, 0x5f, 0x73, 0x73, 0x5f, 0x77, 0x61, 0x72, 0x70
        /*0062*/ 	.byte	0x73, 0x70, 0x65, 0x63, 0x69, 0x61, 0x6c, 0x69, 0x7a, 0x65, 0x64, 0x2e, 0x68, 0x70, 0x70, 0x00
	.type		__unnamed_1,@object
	.size		__unnamed_1,(.L_0 - __unnamed_1)
__unnamed_1:
        /*0072*/ 	.byte	0x76, 0x6f, 0x69, 0x64, 0x20, 0x63, 0x75, 0x74, 0x6c, 0x61, 0x73, 0x73, 0x3a, 0x3a, 0x67, 0x65
        /* <DEDUP_REMOVED lines=180> */
        /*0bc2*/ 	.byte	0x69, 0x74, 0x79, 0x5d, 0x00
.L_0:


//--------------------- .nv.shared._ZN7cutlass13device_kernelINS_4gemm6kernel13GemmUniversalIN4cute5tupleIJiiiiEEENS1_10collective13CollectiveMmaINS1_34MainloopSm90TmaGmmaWarpSpecializedILi3ENS5_IJNS4_1CILi2EEENSA_ILi1EEESC_EEENS1_35KernelTmaWarpSpecializedCooperativeEEENS5_IJNSA_ILi128EEESG_NSA_ILi64EEEEEENS_6half_tENS5_IJlSC_lEEESJ_SK_NS4_8TiledMMAINS4_8MMA_AtomIJNS4_4SM904GMMA26MMA_64x128x16_F32F16F16_SSILNSO_5MajorE0ELSQ_0ELNSO_7ScaleInE1ELSR_1EEEEEENS4_6LayoutISD_NS5_IJSC_NSA_ILi0EEESV_EEEEENS5_IJNS4_10UnderscoreESY_SY_EEEEENS4_13SM90_TMA_LOADENS4_14ComposedLayoutINS4_7SwizzleILi3ELi4ELi3EEENS4_18smem_ptr_flag_bitsILi16EEENSU_INS5_IJNSA_ILi8EEESH_EEENS5_IJSH_SC_EEEEEEEvNS4_8identityENS4_23SM90_TMA_LOAD_MULTICASTES1B_vS1C_EENS_8epilogue10collective6detail29Sm90TmaWarpSpecializedAdapterINS1G_15DefaultEpilogueISJ_SK_SK_NS1F_6thread17LinearCombinationISJ_Li1EffLNS1K_9ScaleType4KindE0ELNS_15FloatRoundStyleE2ESJ_EENS1_15EpilogueDefaultEEEEEvvEEEEvNT_6ParamsE --------------------------
	.section	.nv.shared._ZN7cutlass13device_kernelINS_4gemm6kernel13GemmUniversalIN4cute5tupleIJiiiiEEENS1_10collective13CollectiveMmaINS1_34MainloopSm90TmaGmmaWarpSpecializedILi3ENS5_IJNS4_1CILi2EEENSA_ILi1EEESC_EEENS1_35KernelTmaWarpSpecializedCooperativeEEENS5_IJNSA_ILi128EEESG_NSA_ILi64EEEEEENS_6half_tENS5_IJlSC_lEEESJ_SK_NS4_8TiledMMAINS4_8MMA_AtomIJNS4_4SM904GMMA26MMA_64x128x16_F32F16F16_SSILNSO_5MajorE0ELSQ_0ELNSO_7ScaleInE1ELSR_1EEEEEENS4_6LayoutISD_NS5_IJSC_NSA_ILi0EEESV_EEEEENS5_IJNS4_10UnderscoreESY_SY_EEEEENS4_13SM90_TMA_LOADENS4_14ComposedLayoutINS4_7SwizzleILi3ELi4ELi3EEENS4_18smem_ptr_flag_bitsILi16EEENSU_INS5_IJNSA_ILi8EEESH_EEENS5_IJSH_SC_EEEEEEEvNS4_8identityENS4_23SM90_TMA_LOAD_MULTICASTES1B_vS1C_EENS_8epilogue10collective6detail29Sm90TmaWarpSpecializedAdapterINS1G_15DefaultEpilogueISJ_SK_SK_NS1F_6thread17LinearCombinationISJ_Li1EffLNS1K_9ScaleType4KindE0ELNS_15FloatRoundStyleE2ESJ_EENS1_15EpilogueDefaultEEEEEvvEEEEvNT_6ParamsE,"aw",@nobits
	.sectionflags	@""
	.align	16
	.zero		1024


//--------------------- .nv.shared.reserved.0     --------------------------
	.section	.nv.shared.reserved.0,"aw",@nobits
	.weak		__nv_reservedSMEM_offset_0_alias
	.size		__nv_reservedSMEM_offset_0_alias, 0, 0
	.other		__nv_reservedSMEM_offset_0_alias,@"STO_CUDA_RESERVED_SHARED STV_DEFAULT"
__nv_reservedSMEM_offset_0_alias:
	.zero		0


//--------------------- .nv.global                --------------------------
	.section	.nv.global,"aw",@nobits
.nv.global:
	.type		_ZN40_INTERNAL_676cc75f_4_k_cu_b6c6b481_328644cute1_E,@object
	.size		_ZN40_INTERNAL_676cc75f_4_k_cu_b6c6b481_328644cute1_E,(_ZN40_INTERNAL_676cc75f_4_k_cu_b6c6b481_328644cuda3std3__45__cpo6cbeginE - _ZN40_INTERNAL_676cc75f_4_k_cu_b6c6b481_328644cute1_E)
_ZN40_INTERNAL_676cc75f_4_k_cu_b6c6b481_328644cute1_E:
	.zero		1
	.type		_ZN40_INTERNAL_676cc75f_4_k_cu_b6c6b481_328644cuda3std3__45__cpo6cbeginE,@object
	.size		_ZN40_INTERNAL_676cc75f_4_k_cu_b6c6b481_328644cuda3std3__45__cpo6cbeginE,(_ZN40_INTERNAL_676cc75f_4_k_cu_b6c6b481_328644cuda3std3__48in_placeE - _ZN40_INTERNAL_676cc75f_4_k_cu_b6c6b481_328644cuda3std3__45__cpo6cbeginE)
_ZN40_INTERNAL_676cc75f_4_k_cu_b6c6b481_328644cuda3std3__45__cpo6cbeginE:
	.zero		1
	.type		_ZN40_INTERNAL_676cc75f_4_k_cu_b6c6b481_328644cuda3std3__48in_placeE,@object
	.size		_ZN40_INTERNAL_676cc75f_4_k_cu_b6c6b481_328644cuda3std3__48in_placeE,(_ZN40_INTERNAL_676cc75f_4_k_cu_b6c6b481_328644cuda3std6ranges3__45__cpo9iter_moveE - _ZN40_INTERNAL_676cc75f_4_k_cu_b6c6b481_328644cuda3std3__48in_placeE)
_ZN40_INTERNAL_676cc75f_4_k_cu_b6c6b481_328644cuda3std3__48in_placeE:
	.zero		1
	.type		_ZN40_INTERNAL_676cc75f_4_k_cu_b6c6b481_328644cuda3std6ranges3__45__cpo9iter_moveE,@object
	.size		_ZN40_INTERNAL_676cc75f_4_k_cu_b6c6b481_328644cuda3std6ranges3__45__cpo9iter_moveE,(_ZN40_INTERNAL_676cc75f_4_k_cu_b6c6b481_328644cuda3std3__45__cpo5beginE - _ZN40_INTERNAL_676cc75f_4_k_cu_b6c6b481_328644cuda3std6ranges3__45__cpo9iter_moveE)
_ZN40_INTERNAL_676cc75f_4_k_cu_b6c6b481_328644cuda3std6ranges3__45__cpo9iter_moveE:
	.zero		1
	.type		_ZN40_INTERNAL_676cc75f_4_k_cu_b6c6b481_328644cuda3std3__45__cpo5beginE,@object
	.size		_ZN40_INTERNAL_676cc75f_4_k_cu_b6c6b481_328644cuda3std3__45__cpo5beginE,(_ZN40_INTERNAL_676cc75f_4_k_cu_b6c6b481_328644cuda3std3__442_GLOBAL__N__676cc75f_4_k_cu_b6c6b481_328646ignoreE - _ZN40_INTERNAL_676cc75f_4_k_cu_b6c6b481_328644cuda3std3__45__cpo5beginE)
_ZN40_INTERNAL_676cc75f_4_k_cu_b6c6b481_328644cuda3std3__45__cpo5beginE:
	.zero		1
	.type		_ZN40_INTERNAL_676cc75f_4_k_cu_b6c6b481_328644cuda3std3__442_GLOBAL__N__676cc75f_4_k_cu_b6c6b481_328646ignoreE,@object
	.size		_ZN40_INTERNAL_676cc75f_4_k_cu_b6c6b481_328644cuda3std3__442_GLOBAL__N__676cc75f_4_k_cu_b6c6b481_328646ignoreE,(_ZN40_INTERNAL_676cc75f_4_k_cu_b6c6b481_328644cute7productE - _ZN40_INTERNAL_676cc75f_4_k_cu_b6c6b481_328644cuda3std3__442_GLOBAL__N__676cc75f_4_k_cu_b6c6b481_328646ignoreE)
_ZN40_INTERNAL_676cc75f_4_k_cu_b6c6b481_328644cuda3std3__442_GLOBAL__N__676cc75f_4_k_cu_b6c6b481_328646ignoreE:
	.zero		1
	.type		_ZN40_INTERNAL_676cc75f_4_k_cu_b6c6b481_328644cute7productE,@object
	.size		_ZN40_INTERNAL_676cc75f_4_k_cu_b6c6b481_328644cute7productE,(_ZN40_INTERNAL_676cc75f_4_k_cu_b6c6b481_328644cuda3std3__45__cpo3endE - _ZN40_INTERNAL_676cc75f_4_k_cu_b6c6b481_328644cute7productE)
_ZN40_INTERNAL_676cc75f_4_k_cu_b6c6b481_328644cute7productE:
	.zero		1
	.type		_ZN40_INTERNAL_676cc75f_4_k_cu_b6c6b481_328644cuda3std3__45__cpo3endE,@object
	.size		_ZN40_INTERNAL_676cc75f_4_k_cu_b6c6b481_328644cuda3std3__45__cpo3endE,(_ZN40_INTERNAL_676cc75f_4_k_cu_b6c6b481_328644cuda3std3__419piecewise_constructE - _ZN40_INTERNAL_676cc75f_4_k_cu_b6c6b481_328644cuda3std3__45__cpo3endE)
_ZN40_INTERNAL_676cc75f_4_k_cu_b6c6b481_328644cuda3std3__45__cpo3endE:
	.zero		1
	.type		_ZN40_INTERNAL_676cc75f_4_k_cu_b6c6b481_328644cuda3std3__419piecewise_constructE,@object
	.size		_ZN40_INTERNAL_676cc75f_4_k_cu_b6c6b481_328644cuda3std3__419piecewise_constructE,(_ZN40_INTERNAL_676cc75f_4_k_cu_b6c6b481_328644cuda3std3__45__cpo4cendE - _ZN40_INTERNAL_676cc75f_4_k_cu_b6c6b481_328644cuda3std3__419piecewise_constructE)
_ZN40_INTERNAL_676cc75f_4_k_cu_b6c6b481_328644cuda3std3__419piecewise_constructE:
	.zero		1
	.type		_ZN40_INTERNAL_676cc75f_4_k_cu_b6c6b481_328644cuda3std3__45__cpo4cendE,@object
	.size		_ZN40_INTERNAL_676cc75f_4_k_cu_b6c6b481_328644cuda3std3__45__cpo4cendE,(_ZN40_INTERNAL_676cc75f_4_k_cu_b6c6b481_328644cuda3std6ranges3__45__cpo4swapE - _ZN40_INTERNAL_676cc75f_4_k_cu_b6c6b481_328644cuda3std3__45__cpo4cendE)
_ZN40_INTERNAL_676cc75f_4_k_cu_b6c6b481_328644cuda3std3__45__cpo4cendE:
	.zero		1
	.type		_ZN40_INTERNAL_676cc75f_4_k_cu_b6c6b481_328644cuda3std6ranges3__45__cpo4swapE,@object
	.size		_ZN40_INTERNAL_676cc75f_4_k_cu_b6c6b481_328644cuda3std6ranges3__45__cpo4swapE,(.L_8 - _ZN40_INTERNAL_676cc75f_4_k_cu_b6c6b481_328644cuda3std6ranges3__45__cpo4swapE)
_ZN40_INTERNAL_676cc75f_4_k_cu_b6c6b481_328644cuda3std6ranges3__45__cpo4swapE:
	.zero		1
.L_8:


//--------------------- .nv.constant0._ZN7cutlass13device_kernelINS_4gemm6kernel13GemmUniversalIN4cute5tupleIJiiiiEEENS1_10collective13CollectiveMmaINS1_34MainloopSm90TmaGmmaWarpSpecializedILi3ENS5_IJNS4_1CILi2EEENSA_ILi1EEESC_EEENS1_35KernelTmaWarpSpecializedCooperativeEEENS5_IJNSA_ILi128EEESG_NSA_ILi64EEEEEENS_6half_tENS5_IJlSC_lEEESJ_SK_NS4_8TiledMMAINS4_8MMA_AtomIJNS4_4SM904GMMA26MMA_64x128x16_F32F16F16_SSILNSO_5MajorE0ELSQ_0ELNSO_7ScaleInE1ELSR_1EEEEEENS4_6LayoutISD_NS5_IJSC_NSA_ILi0EEESV_EEEEENS5_IJNS4_10UnderscoreESY_SY_EEEEENS4_13SM90_TMA_LOADENS4_14ComposedLayoutINS4_7SwizzleILi3ELi4ELi3EEENS4_18smem_ptr_flag_bitsILi16EEENSU_INS5_IJNSA_ILi8EEESH_EEENS5_IJSH_SC_EEEEEEEvNS4_8identityENS4_23SM90_TMA_LOAD_MULTICASTES1B_vS1C_EENS_8epilogue10collective6detail29Sm90TmaWarpSpecializedAdapterINS1G_15DefaultEpilogueISJ_SK_SK_NS1F_6thread17LinearCombinationISJ_Li1EffLNS1K_9ScaleType4KindE0ELNS_15FloatRoundStyleE2ESJ_EENS1_15EpilogueDefaultEEEEEvvEEEEvNT_6ParamsE --------------------------
	.section	.nv.constant0._ZN7cutlass13device_kernelINS_4gemm6kernel13GemmUniversalIN4cute5tupleIJiiiiEEENS1_10collective13CollectiveMmaINS1_34MainloopSm90TmaGmmaWarpSpecializedILi3ENS5_IJNS4_1CILi2EEENSA_ILi1EEESC_EEENS1_35KernelTmaWarpSpecializedCooperativeEEENS5_IJNSA_ILi128EEESG_NSA_ILi64EEEEEENS_6half_tENS5_IJlSC_lEEESJ_SK_NS4_8TiledMMAINS4_8MMA_AtomIJNS4_4SM904GMMA26MMA_64x128x16_F32F16F16_SSILNSO_5MajorE0ELSQ_0ELNSO_7ScaleInE1ELSR_1EEEEEENS4_6LayoutISD_NS5_IJSC_NSA_ILi0EEESV_EEEEENS5_IJNS4_10UnderscoreESY_SY_EEEEENS4_13SM90_TMA_LOADENS4_14ComposedLayoutINS4_7SwizzleILi3ELi4ELi3EEENS4_18smem_ptr_flag_bitsILi16EEENSU_INS5_IJNSA_ILi8EEESH_EEENS5_IJSH_SC_EEEEEEEvNS4_8identityENS4_23SM90_TMA_LOAD_MULTICASTES1B_vS1C_EENS_8epilogue10collective6detail29Sm90TmaWarpSpecializedAdapterINS1G_15DefaultEpilogueISJ_SK_SK_NS1F_6thread17LinearCombinationISJ_Li1EffLNS1K_9ScaleType4KindE0ELNS_15FloatRoundStyleE2ESJ_EENS1_15EpilogueDefaultEEEEEvvEEEEvNT_6ParamsE,"a",@progbits
	.sectionflags	@""
	.align	4
.nv.constant0._ZN7cutlass13device_kernelINS_4gemm6kernel13GemmUniversalIN4cute5tupleIJiiiiEEENS1_10collective13CollectiveMmaINS1_34MainloopSm90TmaGmmaWarpSpecializedILi3ENS5_IJNS4_1CILi2EEENSA_ILi1EEESC_EEENS1_35KernelTmaWarpSpecializedCooperativeEEENS5_IJNSA_ILi128EEESG_NSA_ILi64EEEEEENS_6half_tENS5_IJlSC_lEEESJ_SK_NS4_8TiledMMAINS4_8MMA_AtomIJNS4_4SM904GMMA26MMA_64x128x16_F32F16F16_SSILNSO_5MajorE0ELSQ_0ELNSO_7ScaleInE1ELSR_1EEEEEENS4_6LayoutISD_NS5_IJSC_NSA_ILi0EEESV_EEEEENS5_IJNS4_10UnderscoreESY_SY_EEEEENS4_13SM90_TMA_LOADENS4_14ComposedLayoutINS4_7SwizzleILi3ELi4ELi3EEENS4_18smem_ptr_flag_bitsILi16EEENSU_INS5_IJNSA_ILi8EEESH_EEENS5_IJSH_SC_EEEEEEEvNS4_8identityENS4_23SM90_TMA_LOAD_MULTICASTES1B_vS1C_EENS_8epilogue10collective6detail29Sm90TmaWarpSpecializedAdapterINS1G_15DefaultEpilogueISJ_SK_SK_NS1F_6thread17LinearCombinationISJ_Li1EffLNS1K_9ScaleType4KindE0ELNS_15FloatRoundStyleE2ESJ_EENS1_15EpilogueDefaultEEEEEvvEEEEvNT_6ParamsE:
	.zero		1664


//--------------------- SYMBOLS --------------------------

	.type		.nv.reservedSmem.offset0,@object
	.size		.nv.reservedSmem.offset0,0x4
	.type		__assertfail,@function
